//
// Generated by NVIDIA NVVM Compiler
//
// Compiler Build ID: CL-36424714
// Cuda compilation tools, release 13.0, V13.0.88
// Based on NVVM 20.0.0
//

.version 9.0
.target sm_100
.address_size 64

	// .globl	_ZN3cub18CUB_300001_SM_10006detail11EmptyKernelIvEEvv
.global .align 1 .b8 _ZN34_INTERNAL_cfd5fd14_4_k_cu_0ec602dd4cuda3std3__45__cpo5beginE[1];
.global .align 1 .b8 _ZN34_INTERNAL_cfd5fd14_4_k_cu_0ec602dd4cuda3std3__45__cpo3endE[1];
.global .align 1 .b8 _ZN34_INTERNAL_cfd5fd14_4_k_cu_0ec602dd4cuda3std3__45__cpo6cbeginE[1];
.global .align 1 .b8 _ZN34_INTERNAL_cfd5fd14_4_k_cu_0ec602dd4cuda3std3__45__cpo4cendE[1];
.global .align 1 .b8 _ZN34_INTERNAL_cfd5fd14_4_k_cu_0ec602dd4cuda3std3__45__cpo6rbeginE[1];
.global .align 1 .b8 _ZN34_INTERNAL_cfd5fd14_4_k_cu_0ec602dd4cuda3std3__45__cpo4rendE[1];
.global .align 1 .b8 _ZN34_INTERNAL_cfd5fd14_4_k_cu_0ec602dd4cuda3std3__45__cpo7crbeginE[1];
.global .align 1 .b8 _ZN34_INTERNAL_cfd5fd14_4_k_cu_0ec602dd4cuda3std3__45__cpo5crendE[1];
.global .align 1 .b8 _ZN34_INTERNAL_cfd5fd14_4_k_cu_0ec602dd4cuda3std3__436_GLOBAL__N__cfd5fd14_4_k_cu_0ec602dd6ignoreE[1];
.global .align 1 .b8 _ZN34_INTERNAL_cfd5fd14_4_k_cu_0ec602dd4cuda3std3__419piecewise_constructE[1];
.global .align 1 .b8 _ZN34_INTERNAL_cfd5fd14_4_k_cu_0ec602dd4cuda3std3__48in_placeE[1];
.global .align 1 .b8 _ZN34_INTERNAL_cfd5fd14_4_k_cu_0ec602dd4cuda3std3__420unreachable_sentinelE[1];
.global .align 1 .b8 _ZN34_INTERNAL_cfd5fd14_4_k_cu_0ec602dd4cuda3std3__47nulloptE[1];
.global .align 1 .b8 _ZN34_INTERNAL_cfd5fd14_4_k_cu_0ec602dd4cuda3std3__48unexpectE[1];
.global .align 1 .b8 _ZN34_INTERNAL_cfd5fd14_4_k_cu_0ec602dd4cuda3std6ranges3__45__cpo4swapE[1];
.global .align 1 .b8 _ZN34_INTERNAL_cfd5fd14_4_k_cu_0ec602dd4cuda3std6ranges3__45__cpo9iter_moveE[1];
.global .align 1 .b8 _ZN34_INTERNAL_cfd5fd14_4_k_cu_0ec602dd4cuda3std6ranges3__45__cpo5beginE[1];
.global .align 1 .b8 _ZN34_INTERNAL_cfd5fd14_4_k_cu_0ec602dd4cuda3std6ranges3__45__cpo3endE[1];
.global .align 1 .b8 _ZN34_INTERNAL_cfd5fd14_4_k_cu_0ec602dd4cuda3std6ranges3__45__cpo6cbeginE[1];
.global .align 1 .b8 _ZN34_INTERNAL_cfd5fd14_4_k_cu_0ec602dd4cuda3std6ranges3__45__cpo4cendE[1];
.global .align 1 .b8 _ZN34_INTERNAL_cfd5fd14_4_k_cu_0ec602dd4cuda3std6ranges3__45__cpo7advanceE[1];
.global .align 1 .b8 _ZN34_INTERNAL_cfd5fd14_4_k_cu_0ec602dd4cuda3std6ranges3__45__cpo9iter_swapE[1];
.global .align 1 .b8 _ZN34_INTERNAL_cfd5fd14_4_k_cu_0ec602dd4cuda3std6ranges3__45__cpo4nextE[1];
.global .align 1 .b8 _ZN34_INTERNAL_cfd5fd14_4_k_cu_0ec602dd4cuda3std6ranges3__45__cpo4prevE[1];
.global .align 1 .b8 _ZN34_INTERNAL_cfd5fd14_4_k_cu_0ec602dd4cuda3std6ranges3__45__cpo4dataE[1];
.global .align 1 .b8 _ZN34_INTERNAL_cfd5fd14_4_k_cu_0ec602dd4cuda3std6ranges3__45__cpo5cdataE[1];
.global .align 1 .b8 _ZN34_INTERNAL_cfd5fd14_4_k_cu_0ec602dd4cuda3std6ranges3__45__cpo4sizeE[1];
.global .align 1 .b8 _ZN34_INTERNAL_cfd5fd14_4_k_cu_0ec602dd4cuda3std6ranges3__45__cpo5ssizeE[1];
.global .align 1 .b8 _ZN34_INTERNAL_cfd5fd14_4_k_cu_0ec602dd4cuda3std6ranges3__45__cpo8distanceE[1];
.global .align 1 .b8 _ZN34_INTERNAL_cfd5fd14_4_k_cu_0ec602dd6thrust24THRUST_300001_SM_1000_NS8cuda_cub3parE[1];
.global .align 1 .b8 _ZN34_INTERNAL_cfd5fd14_4_k_cu_0ec602dd6thrust24THRUST_300001_SM_1000_NS8cuda_cub10par_nosyncE[1];
.global .align 1 .b8 _ZN34_INTERNAL_cfd5fd14_4_k_cu_0ec602dd6thrust24THRUST_300001_SM_1000_NS6system6detail10sequential3seqE[1];
.global .align 1 .b8 _ZN34_INTERNAL_cfd5fd14_4_k_cu_0ec602dd6thrust24THRUST_300001_SM_1000_NS6system3cpp3parE[1];
.global .align 1 .b8 _ZN34_INTERNAL_cfd5fd14_4_k_cu_0ec602dd6thrust24THRUST_300001_SM_1000_NS12placeholders2_1E[1];
.global .align 1 .b8 _ZN34_INTERNAL_cfd5fd14_4_k_cu_0ec602dd6thrust24THRUST_300001_SM_1000_NS12placeholders2_2E[1];
.global .align 1 .b8 _ZN34_INTERNAL_cfd5fd14_4_k_cu_0ec602dd6thrust24THRUST_300001_SM_1000_NS12placeholders2_3E[1];
.global .align 1 .b8 _ZN34_INTERNAL_cfd5fd14_4_k_cu_0ec602dd6thrust24THRUST_300001_SM_1000_NS12placeholders2_4E[1];
.global .align 1 .b8 _ZN34_INTERNAL_cfd5fd14_4_k_cu_0ec602dd6thrust24THRUST_300001_SM_1000_NS12placeholders2_5E[1];
.global .align 1 .b8 _ZN34_INTERNAL_cfd5fd14_4_k_cu_0ec602dd6thrust24THRUST_300001_SM_1000_NS12placeholders2_6E[1];
.global .align 1 .b8 _ZN34_INTERNAL_cfd5fd14_4_k_cu_0ec602dd6thrust24THRUST_300001_SM_1000_NS12placeholders2_7E[1];
.global .align 1 .b8 _ZN34_INTERNAL_cfd5fd14_4_k_cu_0ec602dd6thrust24THRUST_300001_SM_1000_NS12placeholders2_8E[1];
.global .align 1 .b8 _ZN34_INTERNAL_cfd5fd14_4_k_cu_0ec602dd6thrust24THRUST_300001_SM_1000_NS12placeholders2_9E[1];
.global .align 1 .b8 _ZN34_INTERNAL_cfd5fd14_4_k_cu_0ec602dd6thrust24THRUST_300001_SM_1000_NS12placeholders3_10E[1];
.global .align 1 .b8 _ZN34_INTERNAL_cfd5fd14_4_k_cu_0ec602dd6thrust24THRUST_300001_SM_1000_NS3seqE[1];
.global .align 1 .b8 _ZN34_INTERNAL_cfd5fd14_4_k_cu_0ec602dd6thrust24THRUST_300001_SM_1000_NS6deviceE[1];

.visible .entry _ZN3cub18CUB_300001_SM_10006detail11EmptyKernelIvEEvv()
{


	ret;

}
	// .globl	_ZN7GDBSCAN9k_num_nbsEPKfS1_Pmfm
.visible .entry _ZN7GDBSCAN9k_num_nbsEPKfS1_Pmfm(
	.param .u64 .ptr .align 1 _ZN7GDBSCAN9k_num_nbsEPKfS1_Pmfm_param_0,
	.param .u64 .ptr .align 1 _ZN7GDBSCAN9k_num_nbsEPKfS1_Pmfm_param_1,
	.param .u64 .ptr .align 1 _ZN7GDBSCAN9k_num_nbsEPKfS1_Pmfm_param_2,
	.param .f32 _ZN7GDBSCAN9k_num_nbsEPKfS1_Pmfm_param_3,
	.param .u64 _ZN7GDBSCAN9k_num_nbsEPKfS1_Pmfm_param_4
)
{
	.reg .pred 	%p<5>;
	.reg .b32 	%r<10>;
	.reg .b32 	%f<10>;
	.reg .b64 	%rd<26>;

	ld.param.u64 	%rd14, [_ZN7GDBSCAN9k_num_nbsEPKfS1_Pmfm_param_0];
	ld.param.u64 	%rd15, [_ZN7GDBSCAN9k_num_nbsEPKfS1_Pmfm_param_1];
	ld.param.u64 	%rd12, [_ZN7GDBSCAN9k_num_nbsEPKfS1_Pmfm_param_2];
	ld.param.f32 	%f1, [_ZN7GDBSCAN9k_num_nbsEPKfS1_Pmfm_param_3];
	ld.param.u64 	%rd13, [_ZN7GDBSCAN9k_num_nbsEPKfS1_Pmfm_param_4];
	cvta.to.global.u64 	%rd1, %rd15;
	cvta.to.global.u64 	%rd2, %rd14;
	mov.u32 	%r3, %tid.x;
	mov.u32 	%r4, %ctaid.x;
	mov.u32 	%r5, %ntid.x;
	mad.lo.s32 	%r6, %r4, %r5, %r3;
	cvt.u64.u32 	%rd3, %r6;
	setp.le.u64 	%p1, %rd13, %rd3;
	@%p1 bra 	$L__BB1_6;
	cvta.to.global.u64 	%rd17, %rd12;
	shl.b64 	%rd18, %rd3, 3;
	add.s64 	%rd4, %rd17, %rd18;
	mov.b64 	%rd23, 0;
	st.global.u64 	[%rd4], %rd23;
	shl.b64 	%rd19, %rd3, 2;
	add.s64 	%rd5, %rd2, %rd19;
	add.s64 	%rd6, %rd1, %rd19;
	mov.b32 	%r9, 0;
	cvt.u32.u64 	%r8, %rd3;
	mov.u64 	%rd24, %rd23;
$L__BB1_2:
	setp.eq.s32 	%p2, %r8, %r9;
	@%p2 bra 	$L__BB1_5;
	shl.b64 	%rd20, %rd24, 2;
	add.s64 	%rd21, %rd2, %rd20;
	add.s64 	%rd22, %rd1, %rd20;
	ld.global.f32 	%f2, [%rd5];
	ld.global.f32 	%f3, [%rd21];
	sub.f32 	%f4, %f2, %f3;
	ld.global.f32 	%f5, [%rd6];
	ld.global.f32 	%f6, [%rd22];
	sub.f32 	%f7, %f5, %f6;
	mul.f32 	%f8, %f7, %f7;
	fma.rn.f32 	%f9, %f4, %f4, %f8;
	setp.gtu.f32 	%p3, %f9, %f1;
	@%p3 bra 	$L__BB1_5;
	add.s64 	%rd23, %rd23, 1;
	st.global.u64 	[%rd4], %rd23;
$L__BB1_5:
	add.s32 	%r9, %r9, 1;
	cvt.u64.u32 	%rd24, %r9;
	setp.gt.u64 	%p4, %rd13, %rd24;
	@%p4 bra 	$L__BB1_2;
$L__BB1_6:
	ret;

}
	// .globl	_ZN7GDBSCAN19k_append_neighboursEPKfS1_PKmPmmf
.visible .entry _ZN7GDBSCAN19k_append_neighboursEPKfS1_PKmPmmf(
	.param .u64 .ptr .align 1 _ZN7GDBSCAN19k_append_neighboursEPKfS1_PKmPmmf_param_0,
	.param .u64 .ptr .align 1 _ZN7GDBSCAN19k_append_neighboursEPKfS1_PKmPmmf_param_1,
	.param .u64 .ptr .align 1 _ZN7GDBSCAN19k_append_neighboursEPKfS1_PKmPmmf_param_2,
	.param .u64 .ptr .align 1 _ZN7GDBSCAN19k_append_neighboursEPKfS1_PKmPmmf_param_3,
	.param .u64 _ZN7GDBSCAN19k_append_neighboursEPKfS1_PKmPmmf_param_4,
	.param .f32 _ZN7GDBSCAN19k_append_neighboursEPKfS1_PKmPmmf_param_5
)
{
	.reg .pred 	%p<16>;
	.reg .b32 	%r<5>;
	.reg .b32 	%f<42>;
	.reg .b64 	%rd<92>;

	ld.param.u64 	%rd48, [_ZN7GDBSCAN19k_append_neighboursEPKfS1_PKmPmmf_param_0];
	ld.param.u64 	%rd49, [_ZN7GDBSCAN19k_append_neighboursEPKfS1_PKmPmmf_param_1];
	ld.param.u64 	%rd46, [_ZN7GDBSCAN19k_append_neighboursEPKfS1_PKmPmmf_param_2];
	ld.param.u64 	%rd50, [_ZN7GDBSCAN19k_append_neighboursEPKfS1_PKmPmmf_param_3];
	ld.param.u64 	%rd47, [_ZN7GDBSCAN19k_append_neighboursEPKfS1_PKmPmmf_param_4];
	ld.param.f32 	%f1, [_ZN7GDBSCAN19k_append_neighboursEPKfS1_PKmPmmf_param_5];
	cvta.to.global.u64 	%rd1, %rd50;
	cvta.to.global.u64 	%rd2, %rd49;
	cvta.to.global.u64 	%rd3, %rd48;
	mov.u32 	%r1, %tid.x;
	mov.u32 	%r2, %ctaid.x;
	mov.u32 	%r3, %ntid.x;
	mad.lo.s32 	%r4, %r2, %r3, %r1;
	cvt.u64.u32 	%rd4, %r4;
	setp.le.u64 	%p1, %rd47, %rd4;
	@%p1 bra 	$L__BB2_22;
	ld.param.u64 	%rd73, [_ZN7GDBSCAN19k_append_neighboursEPKfS1_PKmPmmf_param_4];
	cvta.to.global.u64 	%rd52, %rd46;
	shl.b64 	%rd53, %rd4, 3;
	add.s64 	%rd54, %rd52, %rd53;
	ld.global.u64 	%rd81, [%rd54];
	shl.b64 	%rd55, %rd4, 2;
	add.s64 	%rd6, %rd3, %rd55;
	add.s64 	%rd7, %rd2, %rd55;
	and.b64  	%rd86, %rd73, 3;
	setp.lt.u64 	%p2, %rd73, 4;
	mov.b64 	%rd89, 0;
	@%p2 bra 	$L__BB2_16;
	add.s64 	%rd77, %rd4, -3;
	add.s64 	%rd76, %rd3, 8;
	add.s64 	%rd75, %rd2, 8;
	mov.b64 	%rd78, 0;
$L__BB2_3:
	setp.eq.s64 	%p3, %rd77, -3;
	@%p3 bra 	$L__BB2_6;
	ld.global.f32 	%f2, [%rd6];
	ld.global.f32 	%f3, [%rd76+-8];
	sub.f32 	%f4, %f2, %f3;
	ld.global.f32 	%f5, [%rd7];
	ld.global.f32 	%f6, [%rd75+-8];
	sub.f32 	%f7, %f5, %f6;
	mul.f32 	%f8, %f7, %f7;
	fma.rn.f32 	%f9, %f4, %f4, %f8;
	setp.gtu.f32 	%p4, %f9, %f1;
	@%p4 bra 	$L__BB2_6;
	add.s64 	%rd17, %rd81, 1;
	shl.b64 	%rd57, %rd81, 3;
	add.s64 	%rd58, %rd1, %rd57;
	st.global.u64 	[%rd58], %rd78;
	mov.u64 	%rd81, %rd17;
$L__BB2_6:
	setp.eq.s64 	%p5, %rd77, -2;
	@%p5 bra 	$L__BB2_9;
	ld.global.f32 	%f10, [%rd6];
	ld.global.f32 	%f11, [%rd76+-4];
	sub.f32 	%f12, %f10, %f11;
	ld.global.f32 	%f13, [%rd7];
	ld.global.f32 	%f14, [%rd75+-4];
	sub.f32 	%f15, %f13, %f14;
	mul.f32 	%f16, %f15, %f15;
	fma.rn.f32 	%f17, %f12, %f12, %f16;
	setp.gtu.f32 	%p6, %f17, %f1;
	@%p6 bra 	$L__BB2_9;
	add.s64 	%rd19, %rd81, 1;
	shl.b64 	%rd59, %rd81, 3;
	add.s64 	%rd60, %rd1, %rd59;
	add.s64 	%rd61, %rd78, 1;
	st.global.u64 	[%rd60], %rd61;
	mov.u64 	%rd81, %rd19;
$L__BB2_9:
	setp.eq.s64 	%p7, %rd77, -1;
	@%p7 bra 	$L__BB2_12;
	ld.global.f32 	%f18, [%rd6];
	ld.global.f32 	%f19, [%rd76];
	sub.f32 	%f20, %f18, %f19;
	ld.global.f32 	%f21, [%rd7];
	ld.global.f32 	%f22, [%rd75];
	sub.f32 	%f23, %f21, %f22;
	mul.f32 	%f24, %f23, %f23;
	fma.rn.f32 	%f25, %f20, %f20, %f24;
	setp.gtu.f32 	%p8, %f25, %f1;
	@%p8 bra 	$L__BB2_12;
	add.s64 	%rd21, %rd81, 1;
	shl.b64 	%rd62, %rd81, 3;
	add.s64 	%rd63, %rd1, %rd62;
	add.s64 	%rd64, %rd78, 2;
	st.global.u64 	[%rd63], %rd64;
	mov.u64 	%rd81, %rd21;
$L__BB2_12:
	setp.eq.s64 	%p9, %rd77, 0;
	@%p9 bra 	$L__BB2_15;
	ld.global.f32 	%f26, [%rd6];
	ld.global.f32 	%f27, [%rd76+4];
	sub.f32 	%f28, %f26, %f27;
	ld.global.f32 	%f29, [%rd7];
	ld.global.f32 	%f30, [%rd75+4];
	sub.f32 	%f31, %f29, %f30;
	mul.f32 	%f32, %f31, %f31;
	fma.rn.f32 	%f33, %f28, %f28, %f32;
	setp.gtu.f32 	%p10, %f33, %f1;
	@%p10 bra 	$L__BB2_15;
	add.s64 	%rd23, %rd81, 1;
	shl.b64 	%rd65, %rd81, 3;
	add.s64 	%rd66, %rd1, %rd65;
	add.s64 	%rd67, %rd78, 3;
	st.global.u64 	[%rd66], %rd67;
	mov.u64 	%rd81, %rd23;
$L__BB2_15:
	ld.param.u64 	%rd74, [_ZN7GDBSCAN19k_append_neighboursEPKfS1_PKmPmmf_param_4];
	and.b64  	%rd89, %rd74, -4;
	add.s64 	%rd78, %rd78, 4;
	sub.s64 	%rd68, %rd78, %rd89;
	add.s64 	%rd77, %rd77, -4;
	add.s64 	%rd76, %rd76, 16;
	add.s64 	%rd75, %rd75, 16;
	setp.ne.s64 	%p11, %rd68, 0;
	@%p11 bra 	$L__BB2_3;
$L__BB2_16:
	setp.eq.s64 	%p12, %rd86, 0;
	@%p12 bra 	$L__BB2_22;
	shl.b64 	%rd69, %rd89, 2;
	add.s64 	%rd88, %rd2, %rd69;
	add.s64 	%rd87, %rd3, %rd69;
	neg.s64 	%rd34, %rd4;
$L__BB2_18:
	.pragma "nounroll";
	add.s64 	%rd70, %rd34, %rd89;
	setp.eq.s64 	%p13, %rd70, 0;
	@%p13 bra 	$L__BB2_21;
	ld.global.f32 	%f34, [%rd6];
	ld.global.f32 	%f35, [%rd87];
	sub.f32 	%f36, %f34, %f35;
	ld.global.f32 	%f37, [%rd7];
	ld.global.f32 	%f38, [%rd88];
	sub.f32 	%f39, %f37, %f38;
	mul.f32 	%f40, %f39, %f39;
	fma.rn.f32 	%f41, %f36, %f36, %f40;
	setp.gtu.f32 	%p14, %f41, %f1;
	@%p14 bra 	$L__BB2_21;
	add.s64 	%rd40, %rd81, 1;
	shl.b64 	%rd71, %rd81, 3;
	add.s64 	%rd72, %rd1, %rd71;
	st.global.u64 	[%rd72], %rd89;
	mov.u64 	%rd81, %rd40;
$L__BB2_21:
	add.s64 	%rd89, %rd89, 1;
	add.s64 	%rd88, %rd88, 4;
	add.s64 	%rd87, %rd87, 4;
	add.s64 	%rd86, %rd86, -1;
	setp.ne.s64 	%p15, %rd86, 0;
	@%p15 bra 	$L__BB2_18;
$L__BB2_22:
	ret;

}


// ===== COMPILED SASS (sm_100) =====

	.target	sm_100

	.elftype	@"ET_EXEC"


//--------------------- .note.nv.tkinfo           --------------------------
	.section	.note.nv.tkinfo,"",@"SHT_NOTE"
	.sectionflags	@"SHF_NOTE_NV_TKINFO"
	.tkinfo
        /*0018*/ 	.word	0x00000002
        /*0030*/ 	.string	""
        /*0030*/ 	.string	"ptxas"
        /*0030*/ 	.string	"Cuda compilation tools, release 13.0, V13.0.88"
        /*0030*/ 	.string	"Build cuda_13.0.r13.0/compiler.36424714_0"
        /*0030*/ 	.string	"-arch sm_100 -m 64 "



//--------------------- .note.nv.cuinfo           --------------------------
	.section	.note.nv.cuinfo,"",@"SHT_NOTE"
	.sectionflags	@"SHF_NOTE_NV_CUINFO"
        /*0018*/ 	.short	0x0002
        /*001a*/ 	.short	0x0064
        /*001c*/ 	.short	0x0082
	.zero		2


//--------------------- .nv.info                  --------------------------
	.section	.nv.info,"",@"SHT_CUDA_INFO"
	.align	4


	//----- nvinfo : EIATTR_REGCOUNT
	.align		4
        /*0000*/ 	.byte	0x04, 0x2f
        /*0002*/ 	.short	(.L_46 - .L_45)
	.align		4
.L_45:
        /*0004*/ 	.word	index@(_ZN3cub18CUB_300001_SM_10006detail11EmptyKernelIvEEvv)
        /*0008*/ 	.word	0x00000004


	//----- nvinfo : EIATTR_FRAME_SIZE
	.align		4
.L_46:
        /*000c*/ 	.byte	0x04, 0x11
        /*000e*/ 	.short	(.L_48 - .L_47)
	.align		4
.L_47:
        /*0010*/ 	.word	index@(_ZN3cub18CUB_300001_SM_10006detail11EmptyKernelIvEEvv)
        /*0014*/ 	.word	0x00000000


	//----- nvinfo : EIATTR_REGCOUNT
	.align		4
.L_48:
        /*0018*/ 	.byte	0x04, 0x2f
        /*001a*/ 	.short	(.L_50 - .L_49)
	.align		4
.L_49:
        /*001c*/ 	.word	index@(_ZN7GDBSCAN9k_num_nbsEPKfS1_Pmfm)
        /*0020*/ 	.word	0x00000012


	//----- nvinfo : EIATTR_FRAME_SIZE
	.align		4
.L_50:
        /*0024*/ 	.byte	0x04, 0x11
        /*0026*/ 	.short	(.L_52 - .L_51)
	.align		4
.L_51:
        /*0028*/ 	.word	index@(_ZN7GDBSCAN9k_num_nbsEPKfS1_Pmfm)
        /*002c*/ 	.word	0x00000000


	//----- nvinfo : EIATTR_REGCOUNT
	.align		4
.L_52:
        /*0030*/ 	.byte	0x04, 0x2f
        /*0032*/ 	.short	(.L_54 - .L_53)
	.align		4
.L_53:
        /*0034*/ 	.word	index@(_ZN7GDBSCAN19k_append_neighboursEPKfS1_PKmPmmf)
        /*0038*/ 	.word	0x00000017


	//----- nvinfo : EIATTR_FRAME_SIZE
	.align		4
.L_54:
        /*003c*/ 	.byte	0x04, 0x11
        /*003e*/ 	.short	(.L_56 - .L_55)
	.align		4
.L_55:
        /*0040*/ 	.word	index@(_ZN7GDBSCAN19k_append_neighboursEPKfS1_PKmPmmf)
        /*0044*/ 	.word	0x00000000


	//----- nvinfo : EIATTR_MIN_STACK_SIZE
	.align		4
.L_56:
        /*0048*/ 	.byte	0x04, 0x12
        /*004a*/ 	.short	(.L_58 - .L_57)
	.align		4
.L_57:
        /*004c*/ 	.word	index@(_ZN7GDBSCAN19k_append_neighboursEPKfS1_PKmPmmf)
        /*0050*/ 	.word	0x00000000


	//----- nvinfo : EIATTR_MIN_STACK_SIZE
	.align		4
.L_58:
        /*0054*/ 	.byte	0x04, 0x12
        /*0056*/ 	.short	(.L_60 - .L_59)
	.align		4
.L_59:
        /*0058*/ 	.word	index@(_ZN7GDBSCAN9k_num_nbsEPKfS1_Pmfm)
        /*005c*/ 	.word	0x00000000


	//----- nvinfo : EIATTR_MIN_STACK_SIZE
	.align		4
.L_60:
        /*0060*/ 	.byte	0x04, 0x12
        /*0062*/ 	.short	(.L_62 - .L_61)
	.align		4
.L_61:
        /*0064*/ 	.word	index@(_ZN3cub18CUB_300001_SM_10006detail11EmptyKernelIvEEvv)
        /*0068*/ 	.word	0x00000000
.L_62:


//--------------------- .nv.compat                --------------------------
	.section	.nv.compat,"",@"SHT_CUDA_COMPAT_INFO"
	.align	4
        /*0000*/ 	.byte	0x02, 0x09, 0x00, 0x00, 0x02, 0x02, 0x01, 0x00, 0x02, 0x05, 0x05, 0x00, 0x03, 0x07, 0x01, 0x01
        /*0010*/ 	.byte	0x02, 0x03, 0x00, 0x00, 0x02, 0x06, 0x01, 0x00, 0x04, 0x0b, 0x08, 0x00, 0x09, 0x00, 0x00, 0x00
        /*0020*/ 	.byte	0x00, 0x00, 0x00, 0x00


//--------------------- .nv.info._ZN7GDBSCAN19k_append_neighboursEPKfS1_PKmPmmf --------------------------
	.section	.nv.info._ZN7GDBSCAN19k_append_neighboursEPKfS1_PKmPmmf,"",@"SHT_CUDA_INFO"
	.sectionflags	@""
	.align	4


	//----- nvinfo : EIATTR_CUDA_API_VERSION
	.align		4
        /*0000*/ 	.byte	0x04, 0x37
        /*0002*/ 	.short	(.L_64 - .L_63)
.L_63:
        /*0004*/ 	.word	0x00000082


	//----- nvinfo : EIATTR_KPARAM_INFO
	.align		4
.L_64:
        /*0008*/ 	.byte	0x04, 0x17
        /*000a*/ 	.short	(.L_66 - .L_65)
.L_65:
        /*000c*/ 	.word	0x00000000
        /*0010*/ 	.short	0x0005
        /*0012*/ 	.short	0x0028
        /*0014*/ 	.byte	0x00, 0xf0, 0x11, 0x00


	//----- nvinfo : EIATTR_KPARAM_INFO
	.align		4
.L_66:
        /*0018*/ 	.byte	0x04, 0x17
        /*001a*/ 	.short	(.L_68 - .L_67)
.L_67:
        /*001c*/ 	.word	0x00000000
        /*0020*/ 	.short	0x0004
        /*0022*/ 	.short	0x0020
        /*0024*/ 	.byte	0x00, 0xf0, 0x21, 0x00


	//----- nvinfo : EIATTR_KPARAM_INFO
	.align		4
.L_68:
        /*0028*/ 	.byte	0x04, 0x17
        /*002a*/ 	.short	(.L_70 - .L_69)
.L_69:
        /*002c*/ 	.word	0x00000000
        /*0030*/ 	.short	0x0003
        /*0032*/ 	.short	0x0018
        /*0034*/ 	.byte	0x00, 0xf5, 0x21, 0x00


	//----- nvinfo : EIATTR_KPARAM_INFO
	.align		4
.L_70:
        /*0038*/ 	.byte	0x04, 0x17
        /*003a*/ 	.short	(.L_72 - .L_71)
.L_71:
        /*003c*/ 	.word	0x00000000
        /*0040*/ 	.short	0x0002
        /*0042*/ 	.short	0x0010
        /*0044*/ 	.byte	0x00, 0xf5, 0x21, 0x00


	//----- nvinfo : EIATTR_KPARAM_INFO
	.align		4
.L_72:
        /*0048*/ 	.byte	0x04, 0x17
        /*004a*/ 	.short	(.L_74 - .L_73)
.L_73:
        /*004c*/ 	.word	0x00000000
        /*0050*/ 	.short	0x0001
        /*0052*/ 	.short	0x0008
        /*0054*/ 	.byte	0x00, 0xf5, 0x21, 0x00


	//----- nvinfo : EIATTR_KPARAM_INFO
	.align		4
.L_74:
        /*0058*/ 	.byte	0x04, 0x17
        /*005a*/ 	.short	(.L_76 - .L_75)
.L_75:
        /*005c*/ 	.word	0x00000000
        /*0060*/ 	.short	0x0000
        /*0062*/ 	.short	0x0000
        /*0064*/ 	.byte	0x00, 0xf5, 0x21, 0x00


	//----- nvinfo : EIATTR_SPARSE_MMA_MASK
	.align		4
.L_76:
        /*0068*/ 	.byte	0x03, 0x50
        /*006a*/ 	.short	0x0000


	//----- nvinfo : EIATTR_MAXREG_COUNT
	.align		4
        /*006c*/ 	.byte	0x03, 0x1b
        /*006e*/ 	.short	0x00ff


	//----- nvinfo : EIATTR_MERCURY_ISA_VERSION
	.align		4
        /*0070*/ 	.byte	0x03, 0x5f
        /*0072*/ 	.short	0x0101


	//----- nvinfo : EIATTR_VRC_CTA_INIT_COUNT
	.align		4
        /*0074*/ 	.byte	0x02, 0x4a
	.zero		1
	.zero		1


	//----- nvinfo : EIATTR_EXIT_INSTR_OFFSETS
	.align		4
        /*0078*/ 	.byte	0x04, 0x1c
        /*007a*/ 	.short	(.L_78 - .L_77)


	//   ....[0]....
.L_77:
        /*007c*/ 	.word	0x00000080


	//   ....[1]....
        /*0080*/ 	.word	0x000009d0


	//   ....[2]....
        /*0084*/ 	.word	0x00000cf0


	//----- nvinfo : EIATTR_CRS_STACK_SIZE
	.align		4
.L_78:
        /*0088*/ 	.byte	0x04, 0x1e
        /*008a*/ 	.short	(.L_80 - .L_79)
.L_79:
        /*008c*/ 	.word	0x00000000


	//----- nvinfo : EIATTR_CBANK_PARAM_SIZE
	.align		4
.L_80:
        /*0090*/ 	.byte	0x03, 0x19
        /*0092*/ 	.short	0x002c


	//----- nvinfo : EIATTR_PARAM_CBANK
	.align		4
        /*0094*/ 	.byte	0x04, 0x0a
        /*0096*/ 	.short	(.L_82 - .L_81)
	.align		4
.L_81:
        /*0098*/ 	.word	index@(.nv.constant0._ZN7GDBSCAN19k_append_neighboursEPKfS1_PKmPmmf)
        /*009c*/ 	.short	0x0380
        /*009e*/ 	.short	0x002c


	//----- nvinfo : EIATTR_SW_WAR
	.align		4
.L_82:
        /*00a0*/ 	.byte	0x04, 0x36
        /*00a2*/ 	.short	(.L_84 - .L_83)
.L_83:
        /*00a4*/ 	.word	0x00000008
.L_84:


//--------------------- .nv.info._ZN7GDBSCAN9k_num_nbsEPKfS1_Pmfm --------------------------
	.section	.nv.info._ZN7GDBSCAN9k_num_nbsEPKfS1_Pmfm,"",@"SHT_CUDA_INFO"
	.sectionflags	@""
	.align	4


	//----- nvinfo : EIATTR_CUDA_API_VERSION
	.align		4
        /*0000*/ 	.byte	0x04, 0x37
        /*0002*/ 	.short	(.L_86 - .L_85)
.L_85:
        /*0004*/ 	.word	0x00000082


	//----- nvinfo : EIATTR_KPARAM_INFO
	.align		4
.L_86:
        /*0008*/ 	.byte	0x04, 0x17
        /*000a*/ 	.short	(.L_88 - .L_87)
.L_87:
        /*000c*/ 	.word	0x00000000
        /*0010*/ 	.short	0x0004
        /*0012*/ 	.short	0x0020
        /*0014*/ 	.byte	0x00, 0xf0, 0x21, 0x00


	//----- nvinfo : EIATTR_KPARAM_INFO
	.align		4
.L_88:
        /*0018*/ 	.byte	0x04, 0x17
        /*001a*/ 	.short	(.L_90 - .L_89)
.L_89:
        /*001c*/ 	.word	0x00000000
        /*0020*/ 	.short	0x0003
        /*0022*/ 	.short	0x0018
        /*0024*/ 	.byte	0x00, 0xf0, 0x11, 0x00


	//----- nvinfo : EIATTR_KPARAM_INFO
	.align		4
.L_90:
        /*0028*/ 	.byte	0x04, 0x17
        /*002a*/ 	.short	(.L_92 - .L_91)
.L_91:
        /*002c*/ 	.word	0x00000000
        /*0030*/ 	.short	0x0002
        /*0032*/ 	.short	0x0010
        /*0034*/ 	.byte	0x00, 0xf5, 0x21, 0x00


	//----- nvinfo : EIATTR_KPARAM_INFO
	.align		4
.L_92:
        /*0038*/ 	.byte	0x04, 0x17
        /*003a*/ 	.short	(.L_94 - .L_93)
.L_93:
        /*003c*/ 	.word	0x00000000
        /*0040*/ 	.short	0x0001
        /*0042*/ 	.short	0x0008
        /*0044*/ 	.byte	0x00, 0xf5, 0x21, 0x00


	//----- nvinfo : EIATTR_KPARAM_INFO
	.align		4
.L_94:
        /*0048*/ 	.byte	0x04, 0x17
        /*004a*/ 	.short	(.L_96 - .L_95)
.L_95:
        /*004c*/ 	.word	0x00000000
        /*0050*/ 	.short	0x0000
        /*0052*/ 	.short	0x0000
        /*0054*/ 	.byte	0x00, 0xf5, 0x21, 0x00


	//----- nvinfo : EIATTR_SPARSE_MMA_MASK
	.align		4
.L_96:
        /*0058*/ 	.byte	0x03, 0x50
        /*005a*/ 	.short	0x0000


	//----- nvinfo : EIATTR_MAXREG_COUNT
	.align		4
        /*005c*/ 	.byte	0x03, 0x1b
        /*005e*/ 	.short	0x00ff


	//----- nvinfo : EIATTR_MERCURY_ISA_VERSION
	.align		4
        /*0060*/ 	.byte	0x03, 0x5f
        /*0062*/ 	.short	0x0101


	//----- nvinfo : EIATTR_VRC_CTA_INIT_COUNT
	.align		4
        /*0064*/ 	.byte	0x02, 0x4a
	.zero		1
	.zero		1


	//----- nvinfo : EIATTR_EXIT_INSTR_OFFSETS
	.align		4
        /*0068*/ 	.byte	0x04, 0x1c
        /*006a*/ 	.short	(.L_98 - .L_97)


	//   ....[0]....
.L_97:
        /*006c*/ 	.word	0x00000080


	//   ....[1]....
        /*0070*/ 	.word	0x000003d0


	//----- nvinfo : EIATTR_CRS_STACK_SIZE
	.align		4
.L_98:
        /*0074*/ 	.byte	0x04, 0x1e
        /*0076*/ 	.short	(.L_100 - .L_99)
.L_99:
        /*0078*/ 	.word	0x00000000


	//----- nvinfo : EIATTR_CBANK_PARAM_SIZE
	.align		4
.L_100:
        /*007c*/ 	.byte	0x03, 0x19
        /*007e*/ 	.short	0x0028


	//----- nvinfo : EIATTR_PARAM_CBANK
	.align		4
        /*0080*/ 	.byte	0x04, 0x0a
        /*0082*/ 	.short	(.L_102 - .L_101)
	.align		4
.L_101:
        /*0084*/ 	.word	index@(.nv.constant0._ZN7GDBSCAN9k_num_nbsEPKfS1_Pmfm)
        /*0088*/ 	.short	0x0380
        /*008a*/ 	.short	0x0028


	//----- nvinfo : EIATTR_SW_WAR
	.align		4
.L_102:
        /*008c*/ 	.byte	0x04, 0x36
        /*008e*/ 	.short	(.L_104 - .L_103)
.L_103:
        /*0090*/ 	.word	0x00000008
.L_104:


//--------------------- .nv.info._ZN3cub18CUB_300001_SM_10006detail11EmptyKernelIvEEvv --------------------------
	.section	.nv.info._ZN3cub18CUB_300001_SM_10006detail11EmptyKernelIvEEvv,"",@"SHT_CUDA_INFO"
	.sectionflags	@""
	.align	4


	//----- nvinfo : EIATTR_CUDA_API_VERSION
	.align		4
        /*0000*/ 	.byte	0x04, 0x37
        /*0002*/ 	.short	(.L_106 - .L_105)
.L_105:
        /*0004*/ 	.word	0x00000082


	//----- nvinfo : EIATTR_SPARSE_MMA_MASK
	.align		4
.L_106:
        /*0008*/ 	.byte	0x03, 0x50
        /*000a*/ 	.short	0x0000


	//----- nvinfo : EIATTR_MAXREG_COUNT
	.align		4
        /*000c*/ 	.byte	0x03, 0x1b
        /*000e*/ 	.short	0x00ff


	//----- nvinfo : EIATTR_MERCURY_ISA_VERSION
	.align		4
        /*0010*/ 	.byte	0x03, 0x5f
        /*0012*/ 	.short	0x0101


	//----- nvinfo : EIATTR_VRC_CTA_INIT_COUNT
	.align		4
        /*0014*/ 	.byte	0x02, 0x4a
	.zero		1
	.zero		1


	//----- nvinfo : EIATTR_EXIT_INSTR_OFFSETS
	.align		4
        /*0018*/ 	.byte	0x04, 0x1c
        /*001a*/ 	.short	(.L_108 - .L_107)


	//   ....[0]....
.L_107:
        /*001c*/ 	.word	0x00000010


	//----- nvinfo : EIATTR_SW_WAR
	.align		4
.L_108:
        /*0020*/ 	.byte	0x04, 0x36
        /*0022*/ 	.short	(.L_110 - .L_109)
.L_109:
        /*0024*/ 	.word	0x00000008
.L_110:


//--------------------- .nv.callgraph             --------------------------
	.section	.nv.callgraph,"",@"SHT_CUDA_CALLGRAPH"
	.align	4
	.sectionentsize	8
	.align		4
        /*0000*/ 	.word	0x00000000
	.align		4
        /*0004*/ 	.word	0xffffffff
	.align		4
        /*0008*/ 	.word	0x00000000
	.align		4
        /*000c*/ 	.word	0xfffffffe
	.align		4
        /*0010*/ 	.word	0x00000000
	.align		4
        /*0014*/ 	.word	0xfffffffd
	.align		4
        /*0018*/ 	.word	0x00000000
	.align		4
        /*001c*/ 	.word	0xfffffffc


//--------------------- .nv.constant4             --------------------------
	.section	.nv.constant4,"a",@progbits
	.align	8
	.align		8
.nv.constant4:
        /*0000*/ 	.dword	_ZN34_INTERNAL_cfd5fd14_4_k_cu_0ec602dd4cuda3std3__45__cpo5beginE
	.align		8
        /*0008*/ 	.dword	_ZN34_INTERNAL_cfd5fd14_4_k_cu_0ec602dd4cuda3std3__45__cpo3endE
	.align		8
        /*0010*/ 	.dword	_ZN34_INTERNAL_cfd5fd14_4_k_cu_0ec602dd4cuda3std3__45__cpo6cbeginE
	.align		8
        /*0018*/ 	.dword	_ZN34_INTERNAL_cfd5fd14_4_k_cu_0ec602dd4cuda3std3__45__cpo4cendE
	.align		8
        /*0020*/ 	.dword	_ZN34_INTERNAL_cfd5fd14_4_k_cu_0ec602dd4cuda3std3__45__cpo6rbeginE
	.align		8
        /*0028*/ 	.dword	_ZN34_INTERNAL_cfd5fd14_4_k_cu_0ec602dd4cuda3std3__45__cpo4rendE
	.align		8
        /*0030*/ 	.dword	_ZN34_INTERNAL_cfd5fd14_4_k_cu_0ec602dd4cuda3std3__45__cpo7crbeginE
	.align		8
        /*0038*/ 	.dword	_ZN34_INTERNAL_cfd5fd14_4_k_cu_0ec602dd4cuda3std3__45__cpo5crendE
	.align		8
        /*0040*/ 	.dword	_ZN34_INTERNAL_cfd5fd14_4_k_cu_0ec602dd4cuda3std3__436_GLOBAL__N__cfd5fd14_4_k_cu_0ec602dd6ignoreE
	.align		8
        /*0048*/ 	.dword	_ZN34_INTERNAL_cfd5fd14_4_k_cu_0ec602dd4cuda3std3__419piecewise_constructE
	.align		8
        /*0050*/ 	.dword	_ZN34_INTERNAL_cfd5fd14_4_k_cu_0ec602dd4cuda3std3__48in_placeE
	.align		8
        /*0058*/ 	.dword	_ZN34_INTERNAL_cfd5fd14_4_k_cu_0ec602dd4cuda3std3__420unreachable_sentinelE
	.align		8
        /*0060*/ 	.dword	_ZN34_INTERNAL_cfd5fd14_4_k_cu_0ec602dd4cuda3std3__47nulloptE
	.align		8
        /*0068*/ 	.dword	_ZN34_INTERNAL_cfd5fd14_4_k_cu_0ec602dd4cuda3std3__48unexpectE
	.align		8
        /*0070*/ 	.dword	_ZN34_INTERNAL_cfd5fd14_4_k_cu_0ec602dd4cuda3std6ranges3__45__cpo4swapE
	.align		8
        /*0078*/ 	.dword	_ZN34_INTERNAL_cfd5fd14_4_k_cu_0ec602dd4cuda3std6ranges3__45__cpo9iter_moveE
	.align		8
        /*0080*/ 	.dword	_ZN34_INTERNAL_cfd5fd14_4_k_cu_0ec602dd4cuda3std6ranges3__45__cpo5beginE
	.align		8
        /*0088*/ 	.dword	_ZN34_INTERNAL_cfd5fd14_4_k_cu_0ec602dd4cuda3std6ranges3__45__cpo3endE
	.align		8
        /*0090*/ 	.dword	_ZN34_INTERNAL_cfd5fd14_4_k_cu_0ec602dd4cuda3std6ranges3__45__cpo6cbeginE
	.align		8
        /*0098*/ 	.dword	_ZN34_INTERNAL_cfd5fd14_4_k_cu_0ec602dd4cuda3std6ranges3__45__cpo4cendE
	.align		8
        /*00a0*/ 	.dword	_ZN34_INTERNAL_cfd5fd14_4_k_cu_0ec602dd4cuda3std6ranges3__45__cpo7advanceE
	.align		8
        /*00a8*/ 	.dword	_ZN34_INTERNAL_cfd5fd14_4_k_cu_0ec602dd4cuda3std6ranges3__45__cpo9iter_swapE
	.align		8
        /*00b0*/ 	.dword	_ZN34_INTERNAL_cfd5fd14_4_k_cu_0ec602dd4cuda3std6ranges3__45__cpo4nextE
	.align		8
        /*00b8*/ 	.dword	_ZN34_INTERNAL_cfd5fd14_4_k_cu_0ec602dd4cuda3std6ranges3__45__cpo4prevE
	.align		8
        /*00c0*/ 	.dword	_ZN34_INTERNAL_cfd5fd14_4_k_cu_0ec602dd4cuda3std6ranges3__45__cpo4dataE
	.align		8
        /*00c8*/ 	.dword	_ZN34_INTERNAL_cfd5fd14_4_k_cu_0ec602dd4cuda3std6ranges3__45__cpo5cdataE
	.align		8
        /*00d0*/ 	.dword	_ZN34_INTERNAL_cfd5fd14_4_k_cu_0ec602dd4cuda3std6ranges3__45__cpo4sizeE
	.align		8
        /*00d8*/ 	.dword	_ZN34_INTERNAL_cfd5fd14_4_k_cu_0ec602dd4cuda3std6ranges3__45__cpo5ssizeE
	.align		8
        /*00e0*/ 	.dword	_ZN34_INTERNAL_cfd5fd14_4_k_cu_0ec602dd4cuda3std6ranges3__45__cpo8distanceE
	.align		8
        /*00e8*/ 	.dword	_ZN34_INTERNAL_cfd5fd14_4_k_cu_0ec602dd6thrust24THRUST_300001_SM_1000_NS8cuda_cub3parE
	.align		8
        /*00f0*/ 	.dword	_ZN34_INTERNAL_cfd5fd14_4_k_cu_0ec602dd6thrust24THRUST_300001_SM_1000_NS8cuda_cub10par_nosyncE
	.align		8
        /*00f8*/ 	.dword	_ZN34_INTERNAL_cfd5fd14_4_k_cu_0ec602dd6thrust24THRUST_300001_SM_1000_NS6system6detail10sequential3seqE
	.align		8
        /*0100*/ 	.dword	_ZN34_INTERNAL_cfd5fd14_4_k_cu_0ec602dd6thrust24THRUST_300001_SM_1000_NS6system3cpp3parE
	.align		8
        /*0108*/ 	.dword	_ZN34_INTERNAL_cfd5fd14_4_k_cu_0ec602dd6thrust24THRUST_300001_SM_1000_NS12placeholders2_1E
	.align		8
        /*0110*/ 	.dword	_ZN34_INTERNAL_cfd5fd14_4_k_cu_0ec602dd6thrust24THRUST_300001_SM_1000_NS12placeholders2_2E
	.align		8
        /*0118*/ 	.dword	_ZN34_INTERNAL_cfd5fd14_4_k_cu_0ec602dd6thrust24THRUST_300001_SM_1000_NS12placeholders2_3E
	.align		8
        /*0120*/ 	.dword	_ZN34_INTERNAL_cfd5fd14_4_k_cu_0ec602dd6thrust24THRUST_300001_SM_1000_NS12placeholders2_4E
	.align		8
        /*0128*/ 	.dword	_ZN34_INTERNAL_cfd5fd14_4_k_cu_0ec602dd6thrust24THRUST_300001_SM_1000_NS12placeholders2_5E
	.align		8
        /*0130*/ 	.dword	_ZN34_INTERNAL_cfd5fd14_4_k_cu_0ec602dd6thrust24THRUST_300001_SM_1000_NS12placeholders2_6E
	.align		8
        /*0138*/ 	.dword	_ZN34_INTERNAL_cfd5fd14_4_k_cu_0ec602dd6thrust24THRUST_300001_SM_1000_NS12placeholders2_7E
	.align		8
        /*0140*/ 	.dword	_ZN34_INTERNAL_cfd5fd14_4_k_cu_0ec602dd6thrust24THRUST_300001_SM_1000_NS12placeholders2_8E
	.align		8
        /*0148*/ 	.dword	_ZN34_INTERNAL_cfd5fd14_4_k_cu_0ec602dd6thrust24THRUST_300001_SM_1000_NS12placeholders2_9E
	.align		8
        /*0150*/ 	.dword	_ZN34_INTERNAL_cfd5fd14_4_k_cu_0ec602dd6thrust24THRUST_300001_SM_1000_NS12placeholders3_10E
	.align		8
        /*0158*/ 	.dword	_ZN34_INTERNAL_cfd5fd14_4_k_cu_0ec602dd6thrust24THRUST_300001_SM_1000_NS3seqE
	.align		8
        /*0160*/ 	.dword	_ZN34_INTERNAL_cfd5fd14_4_k_cu_0ec602dd6thrust24THRUST_300001_SM_1000_NS6deviceE


//--------------------- .text._ZN7GDBSCAN19k_append_neighboursEPKfS1_PKmPmmf --------------------------
	.section	.text._ZN7GDBSCAN19k_append_neighboursEPKfS1_PKmPmmf,"ax",@progbits
	.align	128
        .global         _ZN7GDBSCAN19k_append_neighboursEPKfS1_PKmPmmf
        .type           _ZN7GDBSCAN19k_append_neighboursEPKfS1_PKmPmmf,@function
        .size           _ZN7GDBSCAN19k_append_neighboursEPKfS1_PKmPmmf,(.L_x_19 - _ZN7GDBSCAN19k_append_neighboursEPKfS1_PKmPmmf)
        .other          _ZN7GDBSCAN19k_append_neighboursEPKfS1_PKmPmmf,@"STO_CUDA_ENTRY STV_DEFAULT"
_ZN7GDBSCAN19k_append_neighboursEPKfS1_PKmPmmf:
.text._ZN7GDBSCAN19k_append_neighboursEPKfS1_PKmPmmf:
[----:B------:R-:W-:Y:S01]  /*0000*/  LDC R1, c[0x0][0x37c] ;  /* 0x0000df00ff017b82 */ /* 0x000fe20000000800 */
[----:B------:R-:W0:Y:S07]  /*0010*/  S2R R0, SR_TID.X ;  /* 0x0000000000007919 */ /* 0x000e2e0000002100 */
[----:B------:R-:W0:Y:S01]  /*0020*/  S2UR UR4, SR_CTAID.X ;  /* 0x00000000000479c3 */ /* 0x000e220000002500 */
[----:B------:R-:W1:Y:S07]  /*0030*/  LDCU.64 UR16, c[0x0][0x3a0] ;  /* 0x00007400ff1077ac */ /* 0x000e6e0008000a00 */
[----:B------:R-:W0:Y:S02]  /*0040*/  LDC R3, c[0x0][0x360] ;  /* 0x0000d800ff037b82 */ /* 0x000e240000000800 */
[----:B0-----:R-:W-:-:S05]  /*0050*/  IMAD R0, R3, UR4, R0 ;  /* 0x0000000403007c24 */ /* 0x001fca000f8e0200 */
[----:B-1----:R-:W-:-:S04]  /*0060*/  ISETP.GE.U32.AND P0, PT, R0, UR16, PT ;  /* 0x0000001000007c0c */ /* 0x002fc8000bf06070 */
[----:B------:R-:W-:-:S13]  /*0070*/  ISETP.GE.U32.AND.EX P0, PT, RZ, UR17, PT, P0 ;  /* 0x00000011ff007c0c */ /* 0x000fda000bf06100 */
[----:B------:R-:W-:Y:S05]  /*0080*/  @P0 EXIT ;  /* 0x000000000000094d */ /* 0x000fea0003800000 */
[----:B------:R-:W0:Y:S01]  /*0090*/  LDCU.64 UR4, c[0x0][0x390] ;  /* 0x00007200ff0477ac */ /* 0x000e220008000a00 */
[----:B------:R-:W1:Y:S01]  /*00a0*/  LDCU.64 UR12, c[0x0][0x358] ;  /* 0x00006b00ff0c77ac */ /* 0x000e620008000a00 */
[----:B------:R-:W2:Y:S01]  /*00b0*/  LDCU.128 UR8, c[0x0][0x380] ;  /* 0x00007000ff0877ac */ /* 0x000ea20008000c00 */
[----:B0-----:R-:W-:-:S04]  /*00c0*/  LEA R2, P0, R0, UR4, 0x3 ;  /* 0x0000000400027c11 */ /* 0x001fc8000f8018ff */
[----:B------:R-:W-:-:S06]  /*00d0*/  LEA.HI.X R3, R0, UR5, RZ, 0x3, P0 ;  /* 0x0000000500037c11 */ /* 0x000fcc00080f1cff */
[----:B-1----:R-:W5:Y:S01]  /*00e0*/  LDG.E.64 R2, desc[UR12][R2.64] ;  /* 0x0000000c02027981 */ /* 0x002f62000c1e1b00 */
[----:B------:R-:W-:Y:S01]  /*00f0*/  UISETP.GE.U32.AND UP0, UPT, UR16, 0x4, UPT ;  /* 0x000000041000788c */ /* 0x000fe2000bf06070 */
[----:B------:R-:W-:Y:S01]  /*0100*/  IMAD.SHL.U32 R6, R0, 0x4, RZ ;  /* 0x0000000400067824 */ /* 0x000fe200078e00ff */
[----:B------:R-:W-:Y:S01]  /*0110*/  SHF.R.U32.HI R7, RZ, 0x1e, R0 ;  /* 0x0000001eff077819 */ /* 0x000fe20000011600 */
[----:B------:R-:W-:Y:S01]  /*0120*/  IMAD.MOV.U32 R9, RZ, RZ, RZ ;  /* 0x000000ffff097224 */ /* 0x000fe200078e00ff */
[----:B------:R-:W-:Y:S01]  /*0130*/  UISETP.GE.U32.AND.EX UP0, UPT, UR17, URZ, UPT, UP0 ;  /* 0x000000ff1100728c */ /* 0x000fe2000bf06100 */
[----:B------:R-:W-:Y:S01]  /*0140*/  IMAD.MOV.U32 R12, RZ, RZ, RZ ;  /* 0x000000ffff0c7224 */ /* 0x000fe200078e00ff */
[C---:B--2---:R-:W-:Y:S01]  /*0150*/  IADD3 R4, P0, PT, R6.reuse, UR8, RZ ;  /* 0x0000000806047c10 */ /* 0x044fe2000ff1e0ff */
[----:B------:R-:W-:Y:S01]  /*0160*/  ULOP3.LUT UR14, UR16, 0x3, URZ, 0xc0, !UPT ;  /* 0x00000003100e7892 */ /* 0x000fe2000f8ec0ff */
[----:B------:R-:W-:Y:S01]  /*0170*/  IADD3 R6, P1, PT, R6, UR10, RZ ;  /* 0x0000000a06067c10 */ /* 0x000fe2000ff3e0ff */
[----:B------:R-:W-:Y:S01]  /*0180*/  UMOV UR6, URZ ;  /* 0x000000ff00067c82 */ /* 0x000fe20008000000 */
[----:B------:R-:W-:-:S02]  /*0190*/  IADD3.X R5, PT, PT, R7, UR9, RZ, P0, !PT ;  /* 0x0000000907057c10 */ /* 0x000fc400087fe4ff */
[----:B------:R-:W-:Y:S01]  /*01a0*/  IADD3.X R7, PT, PT, R7, UR11, RZ, P1, !PT ;  /* 0x0000000b07077c10 */ /* 0x000fe20008ffe4ff */
[----:B------:R-:W-:Y:S08]  /*01b0*/  BRA.U !UP0, `(.L_x_0) ;  /* 0x0000000508fc7547 */ /* 0x000ff0000b800000 */
[----:B------:R-:W0:Y:S01]  /*01c0*/  LDC R12, c[0x0][0x3a4] ;  /* 0x0000e900ff0c7b82 */ /* 0x000e220000000800 */
[----:B------:R-:W-:Y:S01]  /*01d0*/  UIADD3 UR7, UP0, UPT, UR8, 0x8, URZ ;  /* 0x0000000808077890 */ /* 0x000fe2000ff1e0ff */
[----:B------:R-:W-:Y:S01]  /*01e0*/  IADD3 R13, P0, PT, R0, -0x3, RZ ;  /* 0xfffffffd000d7810 */ /* 0x000fe20007f1e0ff */
[----:B------:R-:W-:Y:S02]  /*01f0*/  UIADD3 UR4, UP1, UPT, UR10, 0x8, URZ ;  /* 0x000000080a047890 */ /* 0x000fe4000ff3e0ff */
[----:B------:R-:W-:Y:S02]  /*0200*/  UIADD3.X UR8, UPT, UPT, URZ, UR9, URZ, UP0, !UPT ;  /* 0x00000009ff087290 */ /* 0x000fe400087fe4ff */
[----:B------:R-:W-:Y:S01]  /*0210*/  UIADD3.X UR5, UPT, UPT, URZ, UR11, URZ, UP1, !UPT ;  /* 0x0000000bff057290 */ /* 0x000fe20008ffe4ff */
[----:B------:R-:W-:Y:S01]  /*0220*/  IMAD.X R18, RZ, RZ, -0x1, P0 ;  /* 0xffffffffff127424 */ /* 0x000fe200000e06ff */
[----:B------:R-:W1:Y:S01]  /*0230*/  LDCU UR15, c[0x0][0x3a8] ;  /* 0x00007500ff0f77ac */ /* 0x000e620008000800 */
[----:B------:R-:W-:-:S02]  /*0240*/  IMAD.U32 R8, RZ, RZ, UR7 ;  /* 0x00000007ff087e24 */ /* 0x000fc4000f8e00ff */
[----:B------:R-:W-:Y:S01]  /*0250*/  IMAD.U32 R9, RZ, RZ, UR8 ;  /* 0x00000008ff097e24 */ /* 0x000fe2000f8e00ff */
[----:B------:R-:W2:Y:S01]  /*0260*/  LDCU UR17, c[0x0][0x3a4] ;  /* 0x00007480ff1177ac */ /* 0x000ea20008000800 */
[----:B------:R-:W-:Y:S02]  /*0270*/  IMAD.U32 R10, RZ, RZ, UR4 ;  /* 0x00000004ff0a7e24 */ /* 0x000fe4000f8e00ff */
[----:B------:R-:W-:Y:S01]  /*0280*/  IMAD.U32 R11, RZ, RZ, UR5 ;  /* 0x00000005ff0b7e24 */ /* 0x000fe2000f8e00ff */
[----:B------:R-:W3:Y:S01]  /*0290*/  LDCU.64 UR18, c[0x0][0x398] ;  /* 0x00007300ff1277ac */ /* 0x000ee20008000a00 */
[----:B------:R-:W-:Y:S01]  /*02a0*/  ULOP3.LUT UR9, UR16, 0xfffffffc, URZ, 0xc0, !UPT ;  /* 0xfffffffc10097892 */ /* 0x000fe2000f8ec0ff */
[----:B------:R-:W-:Y:S01]  /*02b0*/  UMOV UR4, URZ ;  /* 0x000000ff00047c82 */ /* 0x000fe20008000000 */
[----:B------:R-:W-:-:S10]  /*02c0*/  UMOV UR5, URZ ;  /* 0x000000ff00057c82 */ /* 0x000fd40008000000 */
.L_x_9:
[C---:B------:R-:W-:Y:S01]  /*02d0*/  ISETP.NE.U32.AND P1, PT, R13.reuse, -0x3, PT ;  /* 0xfffffffd0d00780c */ /* 0x040fe20003f25070 */
[----:B------:R-:W-:Y:S01]  /*02e0*/  BSSY.RECONVERGENT B0, `(.L_x_1) ;  /* 0x000001c000007945 */ /* 0x000fe20003800200 */
[C---:B------:R-:W-:Y:S02]  /*02f0*/  ISETP.NE.U32.AND P0, PT, R13.reuse, -0x2, PT ;  /* 0xfffffffe0d00780c */ /* 0x040fe40003f05070 */
[C---:B------:R-:W-:Y:S02]  /*0300*/  ISETP.NE.AND.EX P1, PT, R18.reuse, -0x1, PT, P1 ;  /* 0xffffffff1200780c */ /* 0x040fe40003f25310 */
[C---:B------:R-:W-:Y:S02]  /*0310*/  ISETP.NE.U32.AND P3, PT, R13.reuse, -0x1, PT ;  /* 0xffffffff0d00780c */ /* 0x040fe40003f65070 */
[----:B------:R-:W-:Y:S02]  /*0320*/  ISETP.NE.U32.AND P2, PT, R13, RZ, PT ;  /* 0x000000ff0d00720c */ /* 0x000fe40003f45070 */
[----:B------:R-:W-:-:S02]  /*0330*/  ISETP.NE.AND.EX P0, PT, R18, -0x1, PT, P0 ;  /* 0xffffffff1200780c */ /* 0x000fc40003f05300 */
[C---:B------:R-:W-:Y:S02]  /*0340*/  ISETP.NE.AND.EX P3, PT, R18.reuse, -0x1, PT, P3 ;  /* 0xffffffff1200780c */ /* 0x040fe40003f65330 */
[----:B------:R-:W-:-:S03]  /*0350*/  ISETP.NE.AND.EX P2, PT, R18, RZ, PT, P2 ;  /* 0x000000ff1200720c */ /* 0x000fc60003f45320 */
[----:B-1234-:R-:W-:Y:S10]  /*0360*/  @!P1 BRA `(.L_x_2) ;  /* 0x00000000004c9947 */ /* 0x01eff40003800000 */
[----:B------:R-:W4:Y:S04]  /*0370*/  LDG.E R16, desc[UR12][R6.64] ;  /* 0x0000000c06107981 */ /* 0x000f28000c1e1900 */
[----:B------:R-:W4:Y:S04]  /*0380*/  LDG.E R17, desc[UR12][R10.64+-0x8] ;  /* 0xfffff80c0a117981 */ /* 0x000f28000c1e1900 */
[----:B------:R-:W2:Y:S04]  /*0390*/  LDG.E R14, desc[UR12][R4.64] ;  /* 0x0000000c040e7981 */ /* 0x000ea8000c1e1900 */
[----:B------:R-:W2:Y:S01]  /*03a0*/  LDG.E R15, desc[UR12][R8.64+-0x8] ;  /* 0xfffff80c080f7981 */ /* 0x000ea2000c1e1900 */
[----:B----4-:R-:W-:Y:S01]  /*03b0*/  FADD R16, R16, -R17 ;  /* 0x8000001110107221 */ /* 0x010fe20000000000 */
[----:B--2---:R-:W-:-:S03]  /*03c0*/  FADD R14, R14, -R15 ;  /* 0x8000000f0e0e7221 */ /* 0x004fc60000000000 */
[----:B------:R-:W-:-:S04]  /*03d0*/  FMUL R15, R16, R16 ;  /* 0x00000010100f7220 */ /* 0x000fc80000400000 */
[----:B------:R-:W-:Y:S01]  /*03e0*/  FFMA R15, R14, R14, R15 ;  /* 0x0000000e0e0f7223 */ /* 0x000fe2000000000f */
[----:B------:R-:W-:-:S04]  /*03f0*/  IMAD.U32 R14, RZ, RZ, UR4 ;  /* 0x00000004ff0e7e24 */ /* 0x000fc8000f8e00ff */
[----:B-1----:R-:W-:Y:S01]  /*0400*/  FSETP.GTU.AND P1, PT, R15, UR15, PT ;  /* 0x0000000f0f007c0b */ /* 0x002fe2000bf2c000 */
[----:B------:R-:W-:-:S12]  /*0410*/  IMAD.U32 R15, RZ, RZ, UR5 ;  /* 0x00000005ff0f7e24 */ /* 0x000fd8000f8e00ff */
[----:B------:R-:W1:Y:S02]  /*0420*/  @!P1 LDC.64 R16, c[0x0][0x398] ;  /* 0x0000e600ff109b82 */ /* 0x000e640000000a00 */
[----:B-1---5:R-:W-:-:S04]  /*0430*/  @!P1 LEA R16, P4, R2, R16, 0x3 ;  /* 0x0000001002109211 */ /* 0x022fc800078818ff */
[C---:B------:R-:W-:Y:S02]  /*0440*/  @!P1 LEA.HI.X R17, R2.reuse, R17, R3, 0x3, P4 ;  /* 0x0000001102119211 */ /* 0x040fe400020f1c03 */
[----:B------:R-:W-:-:S03]  /*0450*/  @!P1 IADD3 R19, P4, PT, R2, 0x1, RZ ;  /* 0x0000000102139810 */ /* 0x000fc60007f9e0ff */
[----:B------:R4:W-:Y:S02]  /*0460*/  @!P1 STG.E.64 desc[UR12][R16.64], R14 ;  /* 0x0000000e10009986 */ /* 0x0009e4000c101b0c */
[----:B------:R-:W-:Y:S02]  /*0470*/  @!P1 IMAD.X R20, RZ, RZ, R3, P4 ;  /* 0x000000ffff149224 */ /* 0x000fe400020e0603 */
[----:B------:R-:W-:-:S03]  /*0480*/  @!P1 IMAD.MOV.U32 R2, RZ, RZ, R19 ;  /* 0x000000ffff029224 */ /* 0x000fc600078e0013 */
[----:B------:R-:W-:-:S07]  /*0490*/  @!P1 MOV R3, R20 ;  /* 0x0000001400039202 */ /* 0x000fce0000000f00 */
.L_x_2:
[----:B-123--:R-:W-:Y:S05]  /*04a0*/  BSYNC.RECONVERGENT B0 ;  /* 0x0000000000007941 */ /* 0x00efea0003800200 */
.L_x_1:
[----:B------:R-:W-:Y:S04]  /*04b0*/  BSSY.RECONVERGENT B0, `(.L_x_3) ;  /* 0x0000015000007945 */ /* 0x000fe80003800200 */
[----:B------:R-:W-:Y:S05]  /*04c0*/  @!P0 BRA `(.L_x_4) ;  /* 0x00000000004c8947 */ /* 0x000fea0003800000 */
[----:B----4-:R-:W2:Y:S04]  /*04d0*/  LDG.E R16, desc[UR12][R6.64] ;  /* 0x0000000c06107981 */ /* 0x010ea8000c1e1900 */
[----:B------:R-:W2:Y:S04]  /*04e0*/  LDG.E R17, desc[UR12][R10.64+-0x4] ;  /* 0xfffffc0c0a117981 */ /* 0x000ea8000c1e1900 */
[----:B------:R-:W3:Y:S04]  /*04f0*/  LDG.E R14, desc[UR12][R4.64] ;  /* 0x0000000c040e7981 */ /* 0x000ee8000c1e1900 */
[----:B------:R-:W3:Y:S01]  /*0500*/  LDG.E R15, desc[UR12][R8.64+-0x4] ;  /* 0xfffffc0c080f7981 */ /* 0x000ee2000c1e1900 */
[----:B--2---:R-:W-:Y:S01]  /*0510*/  FADD R16, R16, -R17 ;  /* 0x8000001110107221 */ /* 0x004fe20000000000 */
[----:B---3--:R-:W-:-:S03]  /*0520*/  FADD R14, R14, -R15 ;  /* 0x8000000f0e0e7221 */ /* 0x008fc60000000000 */
[----:B------:R-:W-:-:S04]  /*0530*/  FMUL R15, R16, R16 ;  /* 0x00000010100f7220 */ /* 0x000fc80000400000 */
[----:B------:R-:W-:-:S05]  /*0540*/  FFMA R15, R14, R14, R15 ;  /* 0x0000000e0e0f7223 */ /* 0x000fca000000000f */
[----:B------:R-:W-:-:S13]  /*0550*/  FSETP.GTU.AND P0, PT, R15, UR15, PT ;  /* 0x0000000f0f007c0b */ /* 0x000fda000bf0c000 */
[----:B------:R-:W-:Y:S05]  /*0560*/  @P0 BRA `(.L_x_4) ;  /* 0x0000000000240947 */ /* 0x000fea0003800000 */
[----:B------:R-:W-:Y:S01]  /*0570*/  UIADD3 UR7, UP0, UPT, UR4, 0x1, URZ ;  /* 0x0000000104077890 */ /* 0x000fe2000ff1e0ff */
[----:B-----5:R-:W-:-:S03]  /*0580*/  LEA R16, P0, R2, UR18, 0x3 ;  /* 0x0000001202107c11 */ /* 0x020fc6000f8018ff */
[----:B------:R-:W-:Y:S01]  /*0590*/  UIADD3.X UR8, UPT, UPT, URZ, UR5, URZ, UP0, !UPT ;  /* 0x00000005ff087290 */ /* 0x000fe200087fe4ff */
[C---:B------:R-:W-:Y:S01]  /*05a0*/  LEA.HI.X R17, R2.reuse, UR19, R3, 0x3, P0 ;  /* 0x0000001302117c11 */ /* 0x040fe200080f1c03 */
[----:B------:R-:W-:Y:S01]  /*05b0*/  IMAD.U32 R14, RZ, RZ, UR7 ;  /* 0x00000007ff0e7e24 */ /* 0x000fe2000f8e00ff */
[----:B------:R-:W-:-:S03]  /*05c0*/  IADD3 R2, P0, PT, R2, 0x1, RZ ;  /* 0x0000000102027810 */ /* 0x000fc60007f1e0ff */
[----:B------:R-:W-:Y:S02]  /*05d0*/  IMAD.U32 R15, RZ, RZ, UR8 ;  /* 0x00000008ff0f7e24 */ /* 0x000fe4000f8e00ff */
[----:B------:R-:W-:-:S03]  /*05e0*/  IMAD.X R3, RZ, RZ, R3, P0 ;  /* 0x000000ffff037224 */ /* 0x000fc600000e0603 */
[----:B------:R1:W-:Y:S05]  /*05f0*/  STG.E.64 desc[UR12][R16.64], R14 ;  /* 0x0000000e10007986 */ /* 0x0003ea000c101b0c */
.L_x_4:
[----:B------:R-:W-:Y:S05]  /*0600*/  BSYNC.RECONVERGENT B0 ;  /* 0x0000000000007941 */ /* 0x000fea0003800200 */
.L_x_3:
[----:B------:R-:W-:Y:S04]  /*0610*/  BSSY.RECONVERGENT B0, `(.L_x_5) ;  /* 0x0000015000007945 */ /* 0x000fe80003800200 */
[----:B------:R-:W-:Y:S05]  /*0620*/  @!P3 BRA `(.L_x_6) ;  /* 0x00000000004cb947 */ /* 0x000fea0003800000 */
[----:B-1--4-:R-:W2:Y:S04]  /*0630*/  LDG.E R16, desc[UR12][R6.64] ;  /* 0x0000000c06107981 */ /* 0x012ea8000c1e1900 */
        /* <DEDUP_REMOVED lines=18> */
.L_x_6:
[----:B------:R-:W-:Y:S05]  /*0760*/  BSYNC.RECONVERGENT B0 ;  /* 0x0000000000007941 */ /* 0x000fea0003800200 */
.L_x_5:
[----:B------:R-:W-:Y:S04]  /*0770*/  BSSY.RECONVERGENT B0, `(.L_x_7) ;  /* 0x0000015000007945 */ /* 0x000fe80003800200 */
[----:B------:R-:W-:Y:S05]  /*0780*/  @!P2 BRA `(.L_x_8) ;  /* 0x00000000004ca947 */ /* 0x000fea0003800000 */
[----:B-12-4-:R-:W2:Y:S04]  /*0790*/  LDG.E R16, desc[UR12][R6.64] ;  /* 0x0000000c06107981 */ /* 0x016ea8000c1e1900 */
        /* <DEDUP_REMOVED lines=15> */
[----:B------:R-:W-:Y:S01]  /*0890*/  IMAD.U32 R15, RZ, RZ, UR8 ;  /* 0x00000008ff0f7e24 */ /* 0x000fe2000f8e00ff */
[----:B------:R-:W-:-:S04]  /*08a0*/  IADD3.X R3, PT, PT, RZ, R3, RZ, P0, !PT ;  /* 0x00000003ff037210 */ /* 0x000fc800007fe4ff */
[----:B------:R3:W-:Y:S05]  /*08b0*/  STG.E.64 desc[UR12][R16.64], R14 ;  /* 0x0000000e10007986 */ /* 0x0007ea000c101b0c */
.L_x_8:
[----:B------:R-:W-:Y:S05]  /*08c0*/  BSYNC.RECONVERGENT B0 ;  /* 0x0000000000007941 */ /* 0x000fea0003800200 */
.L_x_7:
[----:B------:R-:W-:Y:S01]  /*08d0*/  UIADD3 UR4, UP0, UPT, UR4, 0x4, URZ ;  /* 0x0000000404047890 */ /* 0x000fe2000ff1e0ff */
[----:B------:R-:W-:Y:S02]  /*08e0*/  IADD3 R8, P1, PT, R8, 0x10, RZ ;  /* 0x0000001008087810 */ /* 0x000fe40007f3e0ff */
[----:B------:R-:W-:Y:S01]  /*08f0*/  IADD3 R10, P2, PT, R10, 0x10, RZ ;  /* 0x000000100a0a7810 */ /* 0x000fe20007f5e0ff */
[----:B------:R-:W-:Y:S01]  /*0900*/  UIADD3.X UR5, UPT, UPT, URZ, UR5, URZ, UP0, !UPT ;  /* 0x00000005ff057290 */ /* 0x000fe200087fe4ff */
[----:B------:R-:W-:Y:S01]  /*0910*/  IADD3 R13, P0, PT, R13, -0x4, RZ ;  /* 0xfffffffc0d0d7810 */ /* 0x000fe20007f1e0ff */
[----:B------:R-:W-:Y:S01]  /*0920*/  UIADD3 UR7, UP0, UPT, UR4, -UR9, URZ ;  /* 0x8000000904077290 */ /* 0x000fe2000ff1e0ff */
[----:B------:R-:W-:Y:S02]  /*0930*/  IMAD.X R9, RZ, RZ, R9, P1 ;  /* 0x000000ffff097224 */ /* 0x000fe400008e0609 */
[----:B------:R-:W-:Y:S01]  /*0940*/  IMAD.X R11, RZ, RZ, R11, P2 ;  /* 0x000000ffff0b7224 */ /* 0x000fe200010e060b */
[----:B------:R-:W-:Y:S01]  /*0950*/  UIADD3.X UR8, UPT, UPT, UR5, ~UR17, URZ, UP0, !UPT ;  /* 0x8000001105087290 */ /* 0x000fe200087fe4ff */
[----:B------:R-:W-:Y:S01]  /*0960*/  IADD3.X R18, PT, PT, R18, -0x1, RZ, P0, !PT ;  /* 0xffffffff12127810 */ /* 0x000fe200007fe4ff */
[----:B------:R-:W-:-:S04]  /*0970*/  UISETP.NE.U32.AND UP0, UPT, UR7, URZ, UPT ;  /* 0x000000ff0700728c */ /* 0x000fc8000bf05070 */
[----:B------:R-:W-:-:S09]  /*0980*/  UISETP.NE.AND.EX UP0, UPT, UR8, URZ, UPT, UP0 ;  /* 0x000000ff0800728c */ /* 0x000fd2000bf05300 */
[----:B------:R-:W-:Y:S05]  /*0990*/  BRA.U UP0, `(.L_x_9) ;  /* 0xfffffff9004c7547 */ /* 0x000fea000b83ffff */
[----:B------:R-:W-:-:S07]  /*09a0*/  IMAD.U32 R9, RZ, RZ, UR9 ;  /* 0x00000009ff097e24 */ /* 0x000fce000f8e00ff */
.L_x_0:
[----:B------:R-:W-:-:S04]  /*09b0*/  ISETP.NE.U32.AND P0, PT, RZ, UR14, PT ;  /* 0x0000000eff007c0c */ /* 0x000fc8000bf05070 */
[----:B------:R-:W-:-:S13]  /*09c0*/  ISETP.NE.AND.EX P0, PT, RZ, UR6, PT, P0 ;  /* 0x00000006ff007c0c */ /* 0x000fda000bf05300 */
[----:B------:R-:W-:Y:S05]  /*09d0*/  @!P0 EXIT ;  /* 0x000000000000894d */ /* 0x000fea0003800000 */
[----:B------:R-:W1:Y:S01]  /*09e0*/  LDCU.128 UR8, c[0x0][0x380] ;  /* 0x00007000ff0877ac */ /* 0x000e620008000c00 */
[C---:B------:R-:W-:Y:S01]  /*09f0*/  IMAD.SHL.U32 R10, R9.reuse, 0x4, RZ ;  /* 0x00000004090a7824 */ /* 0x040fe200078e00ff */
[----:B0-----:R-:W-:Y:S01]  /*0a00*/  SHF.L.U64.HI R13, R9, 0x2, R12 ;  /* 0x00000002090d7819 */ /* 0x001fe2000001020c */
[----:B------:R-:W0:Y:S03]  /*0a10*/  LDCU UR4, c[0x0][0x3a8] ;  /* 0x00007500ff0477ac */ /* 0x000e260008000800 */
[C---:B-1----:R-:W-:Y:S02]  /*0a20*/  IADD3 R8, P0, PT, R10.reuse, UR10, RZ ;  /* 0x0000000a0a087c10 */ /* 0x042fe4000ff1e0ff */
[----:B------:R-:W-:Y:S02]  /*0a30*/  IADD3 R10, P1, PT, R10, UR8, RZ ;  /* 0x000000080a0a7c10 */ /* 0x000fe4000ff3e0ff */
[----:B------:R-:W-:-:S02]  /*0a40*/  IADD3.X R11, PT, PT, R13, UR11, RZ, P0, !PT ;  /* 0x0000000b0d0b7c10 */ /* 0x000fc400087fe4ff */
[----:B0-----:R-:W-:-:S09]  /*0a50*/  IADD3.X R13, PT, PT, R13, UR9, RZ, P1, !PT ;  /* 0x000000090d0d7c10 */ /* 0x001fd20008ffe4ff */
.L_x_12:
[----:B0-234-:R-:W-:Y:S01]  /*0a60*/  IADD3 R14, P1, PT, -R0, R9, RZ ;  /* 0x00000009000e7210 */ /* 0x01dfe20007f3e1ff */
[----:B------:R-:W-:Y:S01]  /*0a70*/  UIADD3 UR14, UP0, UPT, UR14, -0x1, URZ ;  /* 0xffffffff0e0e7890 */ /* 0x000fe2000ff1e0ff */
[----:B------:R-:W-:Y:S02]  /*0a80*/  BSSY.RECONVERGENT B0, `(.L_x_10) ;  /* 0x000001f000007945 */ /* 0x000fe40003800200 */
[----:B------:R-:W-:Y:S01]  /*0a90*/  ISETP.NE.U32.AND P0, PT, R14, RZ, PT ;  /* 0x000000ff0e00720c */ /* 0x000fe20003f05070 */
[----:B------:R-:W-:Y:S01]  /*0aa0*/  UIADD3.X UR6, UPT, UPT, UR6, -0x1, URZ, UP0, !UPT ;  /* 0xffffffff06067890 */ /* 0x000fe200087fe4ff */
[----:B------:R-:W-:Y:S01]  /*0ab0*/  IADD3.X R14, PT, PT, R12, -0x1, RZ, P1, !PT ;  /* 0xffffffff0c0e7810 */ /* 0x000fe20000ffe4ff */
[----:B------:R-:W-:-:S03]  /*0ac0*/  UISETP.NE.U32.AND UP0, UPT, UR14, URZ, UPT ;  /* 0x000000ff0e00728c */ /* 0x000fc6000bf05070 */
[----:B------:R-:W-:Y:S01]  /*0ad0*/  ISETP.NE.AND.EX P0, PT, R14, RZ, PT, P0 ;  /* 0x000000ff0e00720c */ /* 0x000fe20003f05300 */
[----:B------:R-:W-:-:S12]  /*0ae0*/  UISETP.NE.AND.EX UP0, UPT, UR6, URZ, UPT, UP0 ;  /* 0x000000ff0600728c */ /* 0x000fd8000bf05300 */
[----:B------:R-:W-:Y:S05]  /*0af0*/  @!P0 BRA `(.L_x_11) ;  /* 0x00000000005c8947 */ /* 0x000fea0003800000 */
[----:B------:R-:W-:Y:S01]  /*0b00*/  IMAD.MOV.U32 R14, RZ, RZ, R8 ;  /* 0x000000ffff0e7224 */ /* 0x000fe200078e0008 */
[----:B------:R-:W2:Y:S01]  /*0b10*/  LDG.E R18, desc[UR12][R6.64] ;  /* 0x0000000c06127981 */ /* 0x000ea2000c1e1900 */
[----:B------:R-:W-:-:S03]  /*0b20*/  IMAD.MOV.U32 R15, RZ, RZ, R11 ;  /* 0x000000ffff0f7224 */ /* 0x000fc600078e000b */
[----:B------:R-:W3:Y:S04]  /*0b30*/  LDG.E R16, desc[UR12][R4.64] ;  /* 0x0000000c04107981 */ /* 0x000ee8000c1e1900 */
[----:B------:R0:W2:Y:S02]  /*0b40*/  LDG.E R19, desc[UR12][R14.64] ;  /* 0x0000000c0e137981 */ /* 0x0000a4000c1e1900 */
[----:B0-----:R-:W-:Y:S02]  /*0b50*/  IMAD.MOV.U32 R14, RZ, RZ, R10 ;  /* 0x000000ffff0e7224 */ /* 0x001fe400078e000a */
[----:B------:R-:W-:-:S05]  /*0b60*/  IMAD.MOV.U32 R15, RZ, RZ, R13 ;  /* 0x000000ffff0f7224 */ /* 0x000fca00078e000d */
[----:B------:R-:W3:Y:S01]  /*0b70*/  LDG.E R17, desc[UR12][R14.64] ;  /* 0x0000000c0e117981 */ /* 0x000ee2000c1e1900 */
[----:B--2---:R-:W-:Y:S01]  /*0b80*/  FADD R18, R18, -R19 ;  /* 0x8000001312127221 */ /* 0x004fe20000000000 */
[----:B---3--:R-:W-:-:S03]  /*0b90*/  FADD R16, R16, -R17 ;  /* 0x8000001110107221 */ /* 0x008fc60000000000 */
[----:B------:R-:W-:-:S04]  /*0ba0*/  FMUL R17, R18, R18 ;  /* 0x0000001212117220 */ /* 0x000fc80000400000 */
[----:B------:R-:W-:-:S05]  /*0bb0*/  FFMA R17, R16, R16, R17 ;  /* 0x0000001010117223 */ /* 0x000fca0000000011 */
[----:B------:R-:W-:-:S13]  /*0bc0*/  FSETP.GTU.AND P0, PT, R17, UR4, PT ;  /* 0x0000000411007c0b */ /* 0x000fda000bf0c000 */
[----:B------:R-:W0:Y:S01]  /*0bd0*/  @!P0 LDC.64 R16, c[0x0][0x398] ;  /* 0x0000e600ff108b82 */ /* 0x000e220000000a00 */
[----:B------:R-:W-:Y:S01]  /*0be0*/  @!P0 MOV R14, R9 ;  /* 0x00000009000e8202 */ /* 0x000fe20000000f00 */
[----:B------:R-:W-:Y:S01]  /*0bf0*/  @!P0 IMAD.MOV.U32 R15, RZ, RZ, R12 ;  /* 0x000000ffff0f8224 */ /* 0x000fe200078e000c */
[----:B0----5:R-:W-:-:S04]  /*0c00*/  @!P0 LEA R16, P1, R2, R16, 0x3 ;  /* 0x0000001002108211 */ /* 0x021fc800078218ff */
[----:B------:R-:W-:-:S05]  /*0c10*/  @!P0 LEA.HI.X R17, R2, R17, R3, 0x3, P1 ;  /* 0x0000001102118211 */ /* 0x000fca00008f1c03 */
[----:B------:R0:W-:Y:S01]  /*0c20*/  @!P0 STG.E.64 desc[UR12][R16.64], R14 ;  /* 0x0000000e10008986 */ /* 0x0001e2000c101b0c */
[----:B------:R-:W-:-:S05]  /*0c30*/  @!P0 IADD3 R18, P1, PT, R2, 0x1, RZ ;  /* 0x0000000102128810 */ /* 0x000fca0007f3e0ff */
[----:B------:R-:W-:Y:S02]  /*0c40*/  @!P0 IMAD.X R19, RZ, RZ, R3, P1 ;  /* 0x000000ffff138224 */ /* 0x000fe400008e0603 */
[----:B------:R-:W-:Y:S02]  /*0c50*/  @!P0 IMAD.MOV.U32 R2, RZ, RZ, R18 ;  /* 0x000000ffff028224 */ /* 0x000fe400078e0012 */
[----:B------:R-:W-:-:S07]  /*0c60*/  @!P0 IMAD.MOV.U32 R3, RZ, RZ, R19 ;  /* 0x000000ffff038224 */ /* 0x000fce00078e0013 */
.L_x_11:
[----:B------:R-:W-:Y:S05]  /*0c70*/  BSYNC.RECONVERGENT B0 ;  /* 0x0000000000007941 */ /* 0x000fea0003800200 */
.L_x_10:
[----:B------:R-:W-:Y:S02]  /*0c80*/  IADD3 R9, P0, PT, R9, 0x1, RZ ;  /* 0x0000000109097810 */ /* 0x000fe40007f1e0ff */
[----:B------:R-:W-:Y:S02]  /*0c90*/  IADD3 R8, P1, PT, R8, 0x4, RZ ;  /* 0x0000000408087810 */ /* 0x000fe40007f3e0ff */
[----:B------:R-:W-:Y:S01]  /*0ca0*/  IADD3 R10, P2, PT, R10, 0x4, RZ ;  /* 0x000000040a0a7810 */ /* 0x000fe20007f5e0ff */
[----:B------:R-:W-:Y:S02]  /*0cb0*/  IMAD.X R12, RZ, RZ, R12, P0 ;  /* 0x000000ffff0c7224 */ /* 0x000fe400000e060c */
[----:B------:R-:W-:Y:S02]  /*0cc0*/  IMAD.X R11, RZ, RZ, R11, P1 ;  /* 0x000000ffff0b7224 */ /* 0x000fe400008e060b */
[----:B------:R-:W-:Y:S01]  /*0cd0*/  IMAD.X R13, RZ, RZ, R13, P2 ;  /* 0x000000ffff0d7224 */ /* 0x000fe200010e060d */
[----:B------:R-:W-:Y:S07]  /*0ce0*/  BRA.U UP0, `(.L_x_12) ;  /* 0xfffffffd005c7547 */ /* 0x000fee000b83ffff */
[----:B------:R-:W-:Y:S05]  /*0cf0*/  EXIT ;  /* 0x000000000000794d */ /* 0x000fea0003800000 */
.L_x_13:
[----:B------:R-:W-:-:S00]  /*0d00*/  BRA `(.L_x_13) ;  /* 0xfffffffc00fc7947 */ /* 0x000fc0000383ffff */
[----:B------:R-:W-:-:S00]  /*0d10*/  NOP ;  /* 0x0000000000007918 */ /* 0x000fc00000000000 */
        /* <DEDUP_REMOVED lines=14> */
.L_x_19:


//--------------------- .text._ZN7GDBSCAN9k_num_nbsEPKfS1_Pmfm --------------------------
	.section	.text._ZN7GDBSCAN9k_num_nbsEPKfS1_Pmfm,"ax",@progbits
	.align	128
        .global         _ZN7GDBSCAN9k_num_nbsEPKfS1_Pmfm
        .type           _ZN7GDBSCAN9k_num_nbsEPKfS1_Pmfm,@function
        .size           _ZN7GDBSCAN9k_num_nbsEPKfS1_Pmfm,(.L_x_20 - _ZN7GDBSCAN9k_num_nbsEPKfS1_Pmfm)
        .other          _ZN7GDBSCAN9k_num_nbsEPKfS1_Pmfm,@"STO_CUDA_ENTRY STV_DEFAULT"
_ZN7GDBSCAN9k_num_nbsEPKfS1_Pmfm:
.text._ZN7GDBSCAN9k_num_nbsEPKfS1_Pmfm:
        /* <DEDUP_REMOVED lines=10> */
[C---:B------:R-:W-:Y:S01]  /*00a0*/  IMAD.SHL.U32 R6, R0.reuse, 0x4, RZ ;  /* 0x0000000400067824 */ /* 0x040fe200078e00ff */
[----:B------:R-:W-:Y:S02]  /*00b0*/  SHF.R.U32.HI R7, RZ, 0x1e, R0 ;  /* 0x0000001eff077819 */ /* 0x000fe40000011600 */
[----:B------:R-:W-:Y:S01]  /*00c0*/  CS2R R14, SRZ ;  /* 0x00000000000e7805 */ /* 0x000fe2000001ff00 */
[----:B------:R-:W1:Y:S01]  /*00d0*/  LDCU.64 UR10, c[0x0][0x358] ;  /* 0x00006b00ff0a77ac */ /* 0x000e620008000a00 */
[----:B------:R-:W2:Y:S01]  /*00e0*/  LDCU.128 UR12, c[0x0][0x380] ;  /* 0x00007000ff0c77ac */ /* 0x000ea20008000c00 */
[----:B------:R-:W3:Y:S01]  /*00f0*/  LDCU UR16, c[0x0][0x398] ;  /* 0x00007300ff1077ac */ /* 0x000ee20008000800 */
[----:B------:R-:W4:Y:S01]  /*0100*/  LDCU.64 UR18, c[0x0][0x3a0] ;  /* 0x00007400ff1277ac */ /* 0x000f220008000a00 */
[C---:B0-----:R-:W-:Y:S01]  /*0110*/  LEA R2, P0, R0.reuse, UR4, 0x3 ;  /* 0x0000000400027c11 */ /* 0x041fe2000f8018ff */
[----:B------:R-:W0:Y:S03]  /*0120*/  LDCU.128 UR20, c[0x0][0x380] ;  /* 0x00007000ff1477ac */ /* 0x000e260008000c00 */
[----:B------:R-:W-:Y:S01]  /*0130*/  LEA.HI.X R3, R0, UR5, RZ, 0x3, P0 ;  /* 0x0000000500037c11 */ /* 0x000fe200080f1cff */
[----:B------:R-:W-:Y:S01]  /*0140*/  UMOV UR4, URZ ;  /* 0x000000ff00047c82 */ /* 0x000fe20008000000 */
[----:B------:R-:W-:Y:S01]  /*0150*/  UMOV UR5, URZ ;  /* 0x000000ff00057c82 */ /* 0x000fe20008000000 */
[----:B--2---:R-:W-:-:S02]  /*0160*/  IADD3 R4, P0, PT, R6, UR12, RZ ;  /* 0x0000000c06047c10 */ /* 0x004fc4000ff1e0ff */
[----:B-1----:R1:W-:Y:S01]  /*0170*/  STG.E.64 desc[UR10][R2.64], RZ ;  /* 0x000000ff02007986 */ /* 0x0023e2000c101b0a */
[----:B------:R-:W-:Y:S01]  /*0180*/  IADD3 R6, P1, PT, R6, UR14, RZ ;  /* 0x0000000e06067c10 */ /* 0x000fe2000ff3e0ff */
[----:B------:R-:W-:Y:S01]  /*0190*/  UMOV UR6, URZ ;  /* 0x000000ff00067c82 */ /* 0x000fe20008000000 */
[C---:B------:R-:W-:Y:S02]  /*01a0*/  IADD3.X R5, PT, PT, R7.reuse, UR13, RZ, P0, !PT ;  /* 0x0000000d07057c10 */ /* 0x040fe400087fe4ff */
[----:B---34-:R-:W-:-:S09]  /*01b0*/  IADD3.X R7, PT, PT, R7, UR15, RZ, P1, !PT ;  /* 0x0000000f07077c10 */ /* 0x018fd20008ffe4ff */
.L_x_16:
[----:B------:R-:W-:Y:S01]  /*01c0*/  ISETP.NE.AND P0, PT, R0, UR4, PT ;  /* 0x0000000400007c0c */ /* 0x000fe2000bf05270 */
[----:B------:R-:W-:-:S12]  /*01d0*/  BSSY.RECONVERGENT B0, `(.L_x_14) ;  /* 0x000001a000007945 */ /* 0x000fd80003800200 */
[----:B--2---:R-:W-:Y:S05]  /*01e0*/  @!P0 BRA `(.L_x_15) ;  /* 0x0000000000608947 */ /* 0x004fea0003800000 */
[----:B------:R-:W-:Y:S01]  /*01f0*/  USHF.L.U32 UR7, UR5, 0x2, URZ ;  /* 0x0000000205077899 */ /* 0x000fe200080006ff */
[----:B------:R-:W2:Y:S01]  /*0200*/  LDG.E R13, desc[UR10][R6.64] ;  /* 0x0000000a060d7981 */ /* 0x000ea2000c1e1900 */
[----:B------:R-:W-:Y:S02]  /*0210*/  USHF.L.U64.HI UR8, UR5, 0x2, UR6 ;  /* 0x0000000205087899 */ /* 0x000fe40008010206 */
[----:B0-----:R-:W-:Y:S01]  /*0220*/  UIADD3 UR9, UP1, UPT, UR7, UR22, URZ ;  /* 0x0000001607097290 */ /* 0x001fe2000ff3e0ff */
[----:B------:R-:W3:Y:S01]  /*0230*/  LDG.E R12, desc[UR10][R4.64] ;  /* 0x0000000a040c7981 */ /* 0x000ee2000c1e1900 */
[----:B------:R-:W-:Y:S02]  /*0240*/  UIADD3 UR7, UP0, UPT, UR7, UR20, URZ ;  /* 0x0000001407077290 */ /* 0x000fe4000ff1e0ff */
[----:B------:R-:W-:Y:S02]  /*0250*/  UIADD3.X UR12, UPT, UPT, UR8, UR23, URZ, UP1, !UPT ;  /* 0x00000017080c7290 */ /* 0x000fe40008ffe4ff */
[----:B------:R-:W-:Y:S01]  /*0260*/  UIADD3.X UR8, UPT, UPT, UR8, UR21, URZ, UP0, !UPT ;  /* 0x0000001508087290 */ /* 0x000fe200087fe4ff */
[----:B------:R-:W-:-:S03]  /*0270*/  IMAD.U32 R10, RZ, RZ, UR9 ;  /* 0x00000009ff0a7e24 */ /* 0x000fc6000f8e00ff */
[----:B------:R-:W-:Y:S02]  /*0280*/  IMAD.U32 R11, RZ, RZ, UR12 ;  /* 0x0000000cff0b7e24 */ /* 0x000fe4000f8e00ff */
[----:B------:R-:W-:Y:S02]  /*0290*/  IMAD.U32 R9, RZ, RZ, UR8 ;  /* 0x00000008ff097e24 */ /* 0x000fe4000f8e00ff */
[----:B------:R-:W-:Y:S01]  /*02a0*/  IMAD.U32 R8, RZ, RZ, UR7 ;  /* 0x00000007ff087e24 */ /* 0x000fe2000f8e00ff */
[----:B------:R-:W2:Y:S04]  /*02b0*/  LDG.E R10, desc[UR10][R10.64] ;  /* 0x0000000a0a0a7981 */ /* 0x000ea8000c1e1900 */
[----:B------:R-:W3:Y:S01]  /*02c0*/  LDG.E R9, desc[UR10][R8.64] ;  /* 0x0000000a08097981 */ /* 0x000ee2000c1e1900 */
[----:B--2---:R-:W-:Y:S01]  /*02d0*/  FADD R13, R13, -R10 ;  /* 0x8000000a0d0d7221 */ /* 0x004fe20000000000 */
[----:B---3--:R-:W-:-:S03]  /*02e0*/  FADD R12, R12, -R9 ;  /* 0x800000090c0c7221 */ /* 0x008fc60000000000 */
[----:B------:R-:W-:-:S04]  /*02f0*/  FMUL R13, R13, R13 ;  /* 0x0000000d0d0d7220 */ /* 0x000fc80000400000 */
[----:B------:R-:W-:-:S05]  /*0300*/  FFMA R13, R12, R12, R13 ;  /* 0x0000000c0c0d7223 */ /* 0x000fca000000000d */
[----:B------:R-:W-:-:S13]  /*0310*/  FSETP.GTU.AND P0, PT, R13, UR16, PT ;  /* 0x000000100d007c0b */ /* 0x000fda000bf0c000 */
[----:B------:R-:W-:-:S05]  /*0320*/  @!P0 IADD3 R14, P1, PT, R14, 0x1, RZ ;  /* 0x000000010e0e8810 */ /* 0x000fca0007f3e0ff */
[----:B------:R-:W-:Y:S02]  /*0330*/  @!P0 IMAD.X R15, RZ, RZ, R15, P1 ;  /* 0x000000ffff0f8224 */ /* 0x000fe400008e060f */
[----:B------:R-:W-:Y:S02]  /*0340*/  @!P0 IMAD.MOV.U32 R8, RZ, RZ, R14 ;  /* 0x000000ffff088224 */ /* 0x000fe400078e000e */
[----:B------:R-:W-:-:S05]  /*0350*/  @!P0 IMAD.MOV.U32 R9, RZ, RZ, R15 ;  /* 0x000000ffff098224 */ /* 0x000fca00078e000f */
[----:B------:R2:W-:Y:S02]  /*0360*/  @!P0 STG.E.64 desc[UR10][R2.64], R8 ;  /* 0x0000000802008986 */ /* 0x0005e4000c101b0a */
.L_x_15:
[----:B0-----:R-:W-:Y:S05]  /*0370*/  BSYNC.RECONVERGENT B0 ;  /* 0x0000000000007941 */ /* 0x001fea0003800200 */
.L_x_14:
[----:B------:R-:W-:-:S04]  /*0380*/  UIADD3 UR5, UPT, UPT, UR4, 0x1, URZ ;  /* 0x0000000104057890 */ /* 0x000fc8000fffe0ff */
[----:B------:R-:W-:-:S03]  /*0390*/  UISETP.GE.U32.AND UP0, UPT, UR5, UR18, UPT ;  /* 0x000000120500728c */ /* 0x000fc6000bf06070 */
[----:B------:R-:W-:Y:S01]  /*03a0*/  UMOV UR4, UR5 ;  /* 0x0000000500047c82 */ /* 0x000fe20008000000 */
[----:B------:R-:W-:-:S09]  /*03b0*/  UISETP.GE.U32.AND.EX UP0, UPT, URZ, UR19, UPT, UP0 ;  /* 0x00000013ff00728c */ /* 0x000fd2000bf06100 */
[----:B------:R-:W-:Y:S05]  /*03c0*/  BRA.U !UP0, `(.L_x_16) ;  /* 0xfffffffd087c7547 */ /* 0x000fea000b83ffff */
[----:B------:R-:W-:Y:S05]  /*03d0*/  EXIT ;  /* 0x000000000000794d */ /* 0x000fea0003800000 */
.L_x_17:
        /* <DEDUP_REMOVED lines=10> */
.L_x_20:


//--------------------- .text._ZN3cub18CUB_300001_SM_10006detail11EmptyKernelIvEEvv --------------------------
	.section	.text._ZN3cub18CUB_300001_SM_10006detail11EmptyKernelIvEEvv,"ax",@progbits
	.align	128
        .global         _ZN3cub18CUB_300001_SM_10006detail11EmptyKernelIvEEvv
        .type           _ZN3cub18CUB_300001_SM_10006detail11EmptyKernelIvEEvv,@function
        .size           _ZN3cub18CUB_300001_SM_10006detail11EmptyKernelIvEEvv,(.L_x_21 - _ZN3cub18CUB_300001_SM_10006detail11EmptyKernelIvEEvv)
        .other          _ZN3cub18CUB_300001_SM_10006detail11EmptyKernelIvEEvv,@"STO_CUDA_ENTRY STV_DEFAULT"
_ZN3cub18CUB_300001_SM_10006detail11EmptyKernelIvEEvv:
.text._ZN3cub18CUB_300001_SM_10006detail11EmptyKernelIvEEvv:
[----:B------:R-:W-:Y:S01]  /*0000*/  LDC R1, c[0x0][0x37c] ;  /* 0x0000df00ff017b82 */ /* 0x000fe20000000800 */
[----:B------:R-:W-:Y:S05]  /*0010*/  EXIT ;  /* 0x000000000000794d */ /* 0x000fea0003800000 */
.L_x_18:
        /* <DEDUP_REMOVED lines=14> */
.L_x_21:


//--------------------- .nv.shared.reserved.0     --------------------------
	.section	.nv.shared.reserved.0,"aw",@nobits
	.weak		__nv_reservedSMEM_offset_0_alias
	.size		__nv_reservedSMEM_offset_0_alias, 0, 64
	.other		__nv_reservedSMEM_offset_0_alias,@"STO_CUDA_RESERVED_SHARED STV_DEFAULT"
__nv_reservedSMEM_offset_0_alias:
	.zero		0
	.zero		64


//--------------------- .nv.global                --------------------------
	.section	.nv.global,"aw",@nobits
.nv.global:
	.type		_ZN34_INTERNAL_cfd5fd14_4_k_cu_0ec602dd6thrust24THRUST_300001_SM_1000_NS12placeholders2_8E,@object
	.size		_ZN34_INTERNAL_cfd5fd14_4_k_cu_0ec602dd6thrust24THRUST_300001_SM_1000_NS12placeholders2_8E,(_ZN34_INTERNAL_cfd5fd14_4_k_cu_0ec602dd4cuda3std3__436_GLOBAL__N__cfd5fd14_4_k_cu_0ec602dd6ignoreE - _ZN34_INTERNAL_cfd5fd14_4_k_cu_0ec602dd6thrust24THRUST_300001_SM_1000_NS12placeholders2_8E)
_ZN34_INTERNAL_cfd5fd14_4_k_cu_0ec602dd6thrust24THRUST_300001_SM_1000_NS12placeholders2_8E:
	.zero		1
	.type		_ZN34_INTERNAL_cfd5fd14_4_k_cu_0ec602dd4cuda3std3__436_GLOBAL__N__cfd5fd14_4_k_cu_0ec602dd6ignoreE,@object
	.size		_ZN34_INTERNAL_cfd5fd14_4_k_cu_0ec602dd4cuda3std3__436_GLOBAL__N__cfd5fd14_4_k_cu_0ec602dd6ignoreE,(_ZN34_INTERNAL_cfd5fd14_4_k_cu_0ec602dd4cuda3std6ranges3__45__cpo4dataE - _ZN34_INTERNAL_cfd5fd14_4_k_cu_0ec602dd4cuda3std3__436_GLOBAL__N__cfd5fd14_4_k_cu_0ec602dd6ignoreE)
_ZN34_INTERNAL_cfd5fd14_4_k_cu_0ec602dd4cuda3std3__436_GLOBAL__N__cfd5fd14_4_k_cu_0ec602dd6ignoreE:
	.zero		1
	.type		_ZN34_INTERNAL_cfd5fd14_4_k_cu_0ec602dd4cuda3std6ranges3__45__cpo4dataE,@object
	.size		_ZN34_INTERNAL_cfd5fd14_4_k_cu_0ec602dd4cuda3std6ranges3__45__cpo4dataE,(_ZN34_INTERNAL_cfd5fd14_4_k_cu_0ec602dd6thrust24THRUST_300001_SM_1000_NS6system3cpp3parE - _ZN34_INTERNAL_cfd5fd14_4_k_cu_0ec602dd4cuda3std6ranges3__45__cpo4dataE)
_ZN34_INTERNAL_cfd5fd14_4_k_cu_0ec602dd4cuda3std6ranges3__45__cpo4dataE:
	.zero		1
	.type		_ZN34_INTERNAL_cfd5fd14_4_k_cu_0ec602dd6thrust24THRUST_300001_SM_1000_NS6system3cpp3parE,@object
	.size		_ZN34_INTERNAL_cfd5fd14_4_k_cu_0ec602dd6thrust24THRUST_300001_SM_1000_NS6system3cpp3parE,(_ZN34_INTERNAL_cfd5fd14_4_k_cu_0ec602dd4cuda3std3__45__cpo5beginE - _ZN34_INTERNAL_cfd5fd14_4_k_cu_0ec602dd6thrust24THRUST_300001_SM_1000_NS6system3cpp3parE)
_ZN34_INTERNAL_cfd5fd14_4_k_cu_0ec602dd6thrust24THRUST_300001_SM_1000_NS6system3cpp3parE:
	.zero		1
	.type		_ZN34_INTERNAL_cfd5fd14_4_k_cu_0ec602dd4cuda3std3__45__cpo5beginE,@object
	.size		_ZN34_INTERNAL_cfd5fd14_4_k_cu_0ec602dd4cuda3std3__45__cpo5beginE,(_ZN34_INTERNAL_cfd5fd14_4_k_cu_0ec602dd4cuda3std6ranges3__45__cpo5beginE - _ZN34_INTERNAL_cfd5fd14_4_k_cu_0ec602dd4cuda3std3__45__cpo5beginE)
_ZN34_INTERNAL_cfd5fd14_4_k_cu_0ec602dd4cuda3std3__45__cpo5beginE:
	.zero		1
	.type		_ZN34_INTERNAL_cfd5fd14_4_k_cu_0ec602dd4cuda3std6ranges3__45__cpo5beginE,@object
	.size		_ZN34_INTERNAL_cfd5fd14_4_k_cu_0ec602dd4cuda3std6ranges3__45__cpo5beginE,(_ZN34_INTERNAL_cfd5fd14_4_k_cu_0ec602dd6thrust24THRUST_300001_SM_1000_NS6deviceE - _ZN34_INTERNAL_cfd5fd14_4_k_cu_0ec602dd4cuda3std6ranges3__45__cpo5beginE)
_ZN34_INTERNAL_cfd5fd14_4_k_cu_0ec602dd4cuda3std6ranges3__45__cpo5beginE:
	.zero		1
	.type		_ZN34_INTERNAL_cfd5fd14_4_k_cu_0ec602dd6thrust24THRUST_300001_SM_1000_NS6deviceE,@object
	.size		_ZN34_INTERNAL_cfd5fd14_4_k_cu_0ec602dd6thrust24THRUST_300001_SM_1000_NS6deviceE,(_ZN34_INTERNAL_cfd5fd14_4_k_cu_0ec602dd4cuda3std3__47nulloptE - _ZN34_INTERNAL_cfd5fd14_4_k_cu_0ec602dd6thrust24THRUST_300001_SM_1000_NS6deviceE)
_ZN34_INTERNAL_cfd5fd14_4_k_cu_0ec602dd6thrust24THRUST_300001_SM_1000_NS6deviceE:
	.zero		1
	.type		_ZN34_INTERNAL_cfd5fd14_4_k_cu_0ec602dd4cuda3std3__47nulloptE,@object
	.size		_ZN34_INTERNAL_cfd5fd14_4_k_cu_0ec602dd4cuda3std3__47nulloptE,(_ZN34_INTERNAL_cfd5fd14_4_k_cu_0ec602dd4cuda3std6ranges3__45__cpo8distanceE - _ZN34_INTERNAL_cfd5fd14_4_k_cu_0ec602dd4cuda3std3__47nulloptE)
_ZN34_INTERNAL_cfd5fd14_4_k_cu_0ec602dd4cuda3std3__47nulloptE:
	.zero		1
	.type		_ZN34_INTERNAL_cfd5fd14_4_k_cu_0ec602dd4cuda3std6ranges3__45__cpo8distanceE,@object
	.size		_ZN34_INTERNAL_cfd5fd14_4_k_cu_0ec602dd4cuda3std6ranges3__45__cpo8distanceE,(_ZN34_INTERNAL_cfd5fd14_4_k_cu_0ec602dd6thrust24THRUST_300001_SM_1000_NS12placeholders2_4E - _ZN34_INTERNAL_cfd5fd14_4_k_cu_0ec602dd4cuda3std6ranges3__45__cpo8distanceE)
_ZN34_INTERNAL_cfd5fd14_4_k_cu_0ec602dd4cuda3std6ranges3__45__cpo8distanceE:
	.zero		1
	.type		_ZN34_INTERNAL_cfd5fd14_4_k_cu_0ec602dd6thrust24THRUST_300001_SM_1000_NS12placeholders2_4E,@object
	.size		_ZN34_INTERNAL_cfd5fd14_4_k_cu_0ec602dd6thrust24THRUST_300001_SM_1000_NS12placeholders2_4E,(_ZN34_INTERNAL_cfd5fd14_4_k_cu_0ec602dd4cuda3std3__45__cpo6rbeginE - _ZN34_INTERNAL_cfd5fd14_4_k_cu_0ec602dd6thrust24THRUST_300001_SM_1000_NS12placeholders2_4E)
_ZN34_INTERNAL_cfd5fd14_4_k_cu_0ec602dd6thrust24THRUST_300001_SM_1000_NS12placeholders2_4E:
	.zero		1
	.type		_ZN34_INTERNAL_cfd5fd14_4_k_cu_0ec602dd4cuda3std3__45__cpo6rbeginE,@object
	.size		_ZN34_INTERNAL_cfd5fd14_4_k_cu_0ec602dd4cuda3std3__45__cpo6rbeginE,(_ZN34_INTERNAL_cfd5fd14_4_k_cu_0ec602dd4cuda3std6ranges3__45__cpo7advanceE - _ZN34_INTERNAL_cfd5fd14_4_k_cu_0ec602dd4cuda3std3__45__cpo6rbeginE)
_ZN34_INTERNAL_cfd5fd14_4_k_cu_0ec602dd4cuda3std3__45__cpo6rbeginE:
	.zero		1
	.type		_ZN34_INTERNAL_cfd5fd14_4_k_cu_0ec602dd4cuda3std6ranges3__45__cpo7advanceE,@object
	.size		_ZN34_INTERNAL_cfd5fd14_4_k_cu_0ec602dd4cuda3std6ranges3__45__cpo7advanceE,(_ZN34_INTERNAL_cfd5fd14_4_k_cu_0ec602dd6thrust24THRUST_300001_SM_1000_NS12placeholders3_10E - _ZN34_INTERNAL_cfd5fd14_4_k_cu_0ec602dd4cuda3std6ranges3__45__cpo7advanceE)
_ZN34_INTERNAL_cfd5fd14_4_k_cu_0ec602dd4cuda3std6ranges3__45__cpo7advanceE:
	.zero		1
	.type		_ZN34_INTERNAL_cfd5fd14_4_k_cu_0ec602dd6thrust24THRUST_300001_SM_1000_NS12placeholders3_10E,@object
	.size		_ZN34_INTERNAL_cfd5fd14_4_k_cu_0ec602dd6thrust24THRUST_300001_SM_1000_NS12placeholders3_10E,(_ZN34_INTERNAL_cfd5fd14_4_k_cu_0ec602dd4cuda3std3__48in_placeE - _ZN34_INTERNAL_cfd5fd14_4_k_cu_0ec602dd6thrust24THRUST_300001_SM_1000_NS12placeholders3_10E)
_ZN34_INTERNAL_cfd5fd14_4_k_cu_0ec602dd6thrust24THRUST_300001_SM_1000_NS12placeholders3_10E:
	.zero		1
	.type		_ZN34_INTERNAL_cfd5fd14_4_k_cu_0ec602dd4cuda3std3__48in_placeE,@object
	.size		_ZN34_INTERNAL_cfd5fd14_4_k_cu_0ec602dd4cuda3std3__48in_placeE,(_ZN34_INTERNAL_cfd5fd14_4_k_cu_0ec602dd4cuda3std6ranges3__45__cpo4sizeE - _ZN34_INTERNAL_cfd5fd14_4_k_cu_0ec602dd4cuda3std3__48in_placeE)
_ZN34_INTERNAL_cfd5fd14_4_k_cu_0ec602dd4cuda3std3__48in_placeE:
	.zero		1
	.type		_ZN34_INTERNAL_cfd5fd14_4_k_cu_0ec602dd4cuda3std6ranges3__45__cpo4sizeE,@object
	.size		_ZN34_INTERNAL_cfd5fd14_4_k_cu_0ec602dd4cuda3std6ranges3__45__cpo4sizeE,(_ZN34_INTERNAL_cfd5fd14_4_k_cu_0ec602dd6thrust24THRUST_300001_SM_1000_NS12placeholders2_2E - _ZN34_INTERNAL_cfd5fd14_4_k_cu_0ec602dd4cuda3std6ranges3__45__cpo4sizeE)
_ZN34_INTERNAL_cfd5fd14_4_k_cu_0ec602dd4cuda3std6ranges3__45__cpo4sizeE:
	.zero		1
	.type		_ZN34_INTERNAL_cfd5fd14_4_k_cu_0ec602dd6thrust24THRUST_300001_SM_1000_NS12placeholders2_2E,@object
	.size		_ZN34_INTERNAL_cfd5fd14_4_k_cu_0ec602dd6thrust24THRUST_300001_SM_1000_NS12placeholders2_2E,(_ZN34_INTERNAL_cfd5fd14_4_k_cu_0ec602dd4cuda3std3__45__cpo6cbeginE - _ZN34_INTERNAL_cfd5fd14_4_k_cu_0ec602dd6thrust24THRUST_300001_SM_1000_NS12placeholders2_2E)
_ZN34_INTERNAL_cfd5fd14_4_k_cu_0ec602dd6thrust24THRUST_300001_SM_1000_NS12placeholders2_2E:
	.zero		1
	.type		_ZN34_INTERNAL_cfd5fd14_4_k_cu_0ec602dd4cuda3std3__45__cpo6cbeginE,@object
	.size		_ZN34_INTERNAL_cfd5fd14_4_k_cu_0ec602dd4cuda3std3__45__cpo6cbeginE,(_ZN34_INTERNAL_cfd5fd14_4_k_cu_0ec602dd4cuda3std6ranges3__45__cpo6cbeginE - _ZN34_INTERNAL_cfd5fd14_4_k_cu_0ec602dd4cuda3std3__45__cpo6cbeginE)
_ZN34_INTERNAL_cfd5fd14_4_k_cu_0ec602dd4cuda3std3__45__cpo6cbeginE:
	.zero		1
	.type		_ZN34_INTERNAL_cfd5fd14_4_k_cu_0ec602dd4cuda3std6ranges3__45__cpo6cbeginE,@object
	.size		_ZN34_INTERNAL_cfd5fd14_4_k_cu_0ec602dd4cuda3std6ranges3__45__cpo6cbeginE,(_ZN34_INTERNAL_cfd5fd14_4_k_cu_0ec602dd6thrust24THRUST_300001_SM_1000_NS12placeholders2_6E - _ZN34_INTERNAL_cfd5fd14_4_k_cu_0ec602dd4cuda3std6ranges3__45__cpo6cbeginE)
_ZN34_INTERNAL_cfd5fd14_4_k_cu_0ec602dd4cuda3std6ranges3__45__cpo6cbeginE:
	.zero		1
	.type		_ZN34_INTERNAL_cfd5fd14_4_k_cu_0ec602dd6thrust24THRUST_300001_SM_1000_NS12placeholders2_6E,@object
	.size		_ZN34_INTERNAL_cfd5fd14_4_k_cu_0ec602dd6thrust24THRUST_300001_SM_1000_NS12placeholders2_6E,(_ZN34_INTERNAL_cfd5fd14_4_k_cu_0ec602dd4cuda3std3__45__cpo7crbeginE - _ZN34_INTERNAL_cfd5fd14_4_k_cu_0ec602dd6thrust24THRUST_300001_SM_1000_NS12placeholders2_6E)
_ZN34_INTERNAL_cfd5fd14_4_k_cu_0ec602dd6thrust24THRUST_300001_SM_1000_NS12placeholders2_6E:
	.zero		1
	.type		_ZN34_INTERNAL_cfd5fd14_4_k_cu_0ec602dd4cuda3std3__45__cpo7crbeginE,@object
	.size		_ZN34_INTERNAL_cfd5fd14_4_k_cu_0ec602dd4cuda3std3__45__cpo7crbeginE,(_ZN34_INTERNAL_cfd5fd14_4_k_cu_0ec602dd4cuda3std6ranges3__45__cpo4nextE - _ZN34_INTERNAL_cfd5fd14_4_k_cu_0ec602dd4cuda3std3__45__cpo7crbeginE)
_ZN34_INTERNAL_cfd5fd14_4_k_cu_0ec602dd4cuda3std3__45__cpo7crbeginE:
	.zero		1
	.type		_ZN34_INTERNAL_cfd5fd14_4_k_cu_0ec602dd4cuda3std6ranges3__45__cpo4nextE,@object
	.size		_ZN34_INTERNAL_cfd5fd14_4_k_cu_0ec602dd4cuda3std6ranges3__45__cpo4nextE,(_ZN34_INTERNAL_cfd5fd14_4_k_cu_0ec602dd4cuda3std6ranges3__45__cpo4swapE - _ZN34_INTERNAL_cfd5fd14_4_k_cu_0ec602dd4cuda3std6ranges3__45__cpo4nextE)
_ZN34_INTERNAL_cfd5fd14_4_k_cu_0ec602dd4cuda3std6ranges3__45__cpo4nextE:
	.zero		1
	.type		_ZN34_INTERNAL_cfd5fd14_4_k_cu_0ec602dd4cuda3std6ranges3__45__cpo4swapE,@object
	.size		_ZN34_INTERNAL_cfd5fd14_4_k_cu_0ec602dd4cuda3std6ranges3__45__cpo4swapE,(_ZN34_INTERNAL_cfd5fd14_4_k_cu_0ec602dd6thrust24THRUST_300001_SM_1000_NS8cuda_cub10par_nosyncE - _ZN34_INTERNAL_cfd5fd14_4_k_cu_0ec602dd4cuda3std6ranges3__45__cpo4swapE)
_ZN34_INTERNAL_cfd5fd14_4_k_cu_0ec602dd4cuda3std6ranges3__45__cpo4swapE:
	.zero		1
	.type		_ZN34_INTERNAL_cfd5fd14_4_k_cu_0ec602dd6thrust24THRUST_300001_SM_1000_NS8cuda_cub10par_nosyncE,@object
	.size		_ZN34_INTERNAL_cfd5fd14_4_k_cu_0ec602dd6thrust24THRUST_300001_SM_1000_NS8cuda_cub10par_nosyncE,(_ZN34_INTERNAL_cfd5fd14_4_k_cu_0ec602dd6thrust24THRUST_300001_SM_1000_NS3seqE - _ZN34_INTERNAL_cfd5fd14_4_k_cu_0ec602dd6thrust24THRUST_300001_SM_1000_NS8cuda_cub10par_nosyncE)
_ZN34_INTERNAL_cfd5fd14_4_k_cu_0ec602dd6thrust24THRUST_300001_SM_1000_NS8cuda_cub10par_nosyncE:
	.zero		1
	.type		_ZN34_INTERNAL_cfd5fd14_4_k_cu_0ec602dd6thrust24THRUST_300001_SM_1000_NS3seqE,@object
	.size		_ZN34_INTERNAL_cfd5fd14_4_k_cu_0ec602dd6thrust24THRUST_300001_SM_1000_NS3seqE,(_ZN34_INTERNAL_cfd5fd14_4_k_cu_0ec602dd4cuda3std3__420unreachable_sentinelE - _ZN34_INTERNAL_cfd5fd14_4_k_cu_0ec602dd6thrust24THRUST_300001_SM_1000_NS3seqE)
_ZN34_INTERNAL_cfd5fd14_4_k_cu_0ec602dd6thrust24THRUST_300001_SM_1000_NS3seqE:
	.zero		1
	.type		_ZN34_INTERNAL_cfd5fd14_4_k_cu_0ec602dd4cuda3std3__420unreachable_sentinelE,@object
	.size		_ZN34_INTERNAL_cfd5fd14_4_k_cu_0ec602dd4cuda3std3__420unreachable_sentinelE,(_ZN34_INTERNAL_cfd5fd14_4_k_cu_0ec602dd4cuda3std6ranges3__45__cpo5ssizeE - _ZN34_INTERNAL_cfd5fd14_4_k_cu_0ec602dd4cuda3std3__420unreachable_sentinelE)
_ZN34_INTERNAL_cfd5fd14_4_k_cu_0ec602dd4cuda3std3__420unreachable_sentinelE:
	.zero		1
	.type		_ZN34_INTERNAL_cfd5fd14_4_k_cu_0ec602dd4cuda3std6ranges3__45__cpo5ssizeE,@object
	.size		_ZN34_INTERNAL_cfd5fd14_4_k_cu_0ec602dd4cuda3std6ranges3__45__cpo5ssizeE,(_ZN34_INTERNAL_cfd5fd14_4_k_cu_0ec602dd6thrust24THRUST_300001_SM_1000_NS12placeholders2_3E - _ZN34_INTERNAL_cfd5fd14_4_k_cu_0ec602dd4cuda3std6ranges3__45__cpo5ssizeE)
_ZN34_INTERNAL_cfd5fd14_4_k_cu_0ec602dd4cuda3std6ranges3__45__cpo5ssizeE:
	.zero		1
	.type		_ZN34_INTERNAL_cfd5fd14_4_k_cu_0ec602dd6thrust24THRUST_300001_SM_1000_NS12placeholders2_3E,@object
	.size		_ZN34_INTERNAL_cfd5fd14_4_k_cu_0ec602dd6thrust24THRUST_300001_SM_1000_NS12placeholders2_3E,(_ZN34_INTERNAL_cfd5fd14_4_k_cu_0ec602dd4cuda3std3__45__cpo4cendE - _ZN34_INTERNAL_cfd5fd14_4_k_cu_0ec602dd6thrust24THRUST_300001_SM_1000_NS12placeholders2_3E)
_ZN34_INTERNAL_cfd5fd14_4_k_cu_0ec602dd6thrust24THRUST_300001_SM_1000_NS12placeholders2_3E:
	.zero		1
	.type		_ZN34_INTERNAL_cfd5fd14_4_k_cu_0ec602dd4cuda3std3__45__cpo4cendE,@object
	.size		_ZN34_INTERNAL_cfd5fd14_4_k_cu_0ec602dd4cuda3std3__45__cpo4cendE,(_ZN34_INTERNAL_cfd5fd14_4_k_cu_0ec602dd4cuda3std6ranges3__45__cpo4cendE - _ZN34_INTERNAL_cfd5fd14_4_k_cu_0ec602dd4cuda3std3__45__cpo4cendE)
_ZN34_INTERNAL_cfd5fd14_4_k_cu_0ec602dd4cuda3std3__45__cpo4cendE:
	.zero		1
	.type		_ZN34_INTERNAL_cfd5fd14_4_k_cu_0ec602dd4cuda3std6ranges3__45__cpo4cendE,@object
	.size		_ZN34_INTERNAL_cfd5fd14_4_k_cu_0ec602dd4cuda3std6ranges3__45__cpo4cendE,(_ZN34_INTERNAL_cfd5fd14_4_k_cu_0ec602dd6thrust24THRUST_300001_SM_1000_NS12placeholders2_7E - _ZN34_INTERNAL_cfd5fd14_4_k_cu_0ec602dd4cuda3std6ranges3__45__cpo4cendE)
_ZN34_INTERNAL_cfd5fd14_4_k_cu_0ec602dd4cuda3std6ranges3__45__cpo4cendE:
	.zero		1
	.type		_ZN34_INTERNAL_cfd5fd14_4_k_cu_0ec602dd6thrust24THRUST_300001_SM_1000_NS12placeholders2_7E,@object
	.size		_ZN34_INTERNAL_cfd5fd14_4_k_cu_0ec602dd6thrust24THRUST_300001_SM_1000_NS12placeholders2_7E,(_ZN34_INTERNAL_cfd5fd14_4_k_cu_0ec602dd4cuda3std3__45__cpo5crendE - _ZN34_INTERNAL_cfd5fd14_4_k_cu_0ec602dd6thrust24THRUST_300001_SM_1000_NS12placeholders2_7E)
_ZN34_INTERNAL_cfd5fd14_4_k_cu_0ec602dd6thrust24THRUST_300001_SM_1000_NS12placeholders2_7E:
	.zero		1
	.type		_ZN34_INTERNAL_cfd5fd14_4_k_cu_0ec602dd4cuda3std3__45__cpo5crendE,@object
	.size		_ZN34_INTERNAL_cfd5fd14_4_k_cu_0ec602dd4cuda3std3__45__cpo5crendE,(_ZN34_INTERNAL_cfd5fd14_4_k_cu_0ec602dd4cuda3std6ranges3__45__cpo4prevE - _ZN34_INTERNAL_cfd5fd14_4_k_cu_0ec602dd4cuda3std3__45__cpo5crendE)
_ZN34_INTERNAL_cfd5fd14_4_k_cu_0ec602dd4cuda3std3__45__cpo5crendE:
	.zero		1
	.type		_ZN34_INTERNAL_cfd5fd14_4_k_cu_0ec602dd4cuda3std6ranges3__45__cpo4prevE,@object
	.size		_ZN34_INTERNAL_cfd5fd14_4_k_cu_0ec602dd4cuda3std6ranges3__45__cpo4prevE,(_ZN34_INTERNAL_cfd5fd14_4_k_cu_0ec602dd4cuda3std6ranges3__45__cpo9iter_moveE - _ZN34_INTERNAL_cfd5fd14_4_k_cu_0ec602dd4cuda3std6ranges3__45__cpo4prevE)
_ZN34_INTERNAL_cfd5fd14_4_k_cu_0ec602dd4cuda3std6ranges3__45__cpo4prevE:
	.zero		1
	.type		_ZN34_INTERNAL_cfd5fd14_4_k_cu_0ec602dd4cuda3std6ranges3__45__cpo9iter_moveE,@object
	.size		_ZN34_INTERNAL_cfd5fd14_4_k_cu_0ec602dd4cuda3std6ranges3__45__cpo9iter_moveE,(_ZN34_INTERNAL_cfd5fd14_4_k_cu_0ec602dd6thrust24THRUST_300001_SM_1000_NS6system6detail10sequential3seqE - _ZN34_INTERNAL_cfd5fd14_4_k_cu_0ec602dd4cuda3std6ranges3__45__cpo9iter_moveE)
_ZN34_INTERNAL_cfd5fd14_4_k_cu_0ec602dd4cuda3std6ranges3__45__cpo9iter_moveE:
	.zero		1
	.type		_ZN34_INTERNAL_cfd5fd14_4_k_cu_0ec602dd6thrust24THRUST_300001_SM_1000_NS6system6detail10sequential3seqE,@object
	.size		_ZN34_INTERNAL_cfd5fd14_4_k_cu_0ec602dd6thrust24THRUST_300001_SM_1000_NS6system6detail10sequential3seqE,(_ZN34_INTERNAL_cfd5fd14_4_k_cu_0ec602dd6thrust24THRUST_300001_SM_1000_NS12placeholders2_9E - _ZN34_INTERNAL_cfd5fd14_4_k_cu_0ec602dd6thrust24THRUST_300001_SM_1000_NS6system6detail10sequential3seqE)
_ZN34_INTERNAL_cfd5fd14_4_k_cu_0ec602dd6thrust24THRUST_300001_SM_1000_NS6system6detail10sequential3seqE:
	.zero		1
	.type		_ZN34_INTERNAL_cfd5fd14_4_k_cu_0ec602dd6thrust24THRUST_300001_SM_1000_NS12placeholders2_9E,@object
	.size		_ZN34_INTERNAL_cfd5fd14_4_k_cu_0ec602dd6thrust24THRUST_300001_SM_1000_NS12placeholders2_9E,(_ZN34_INTERNAL_cfd5fd14_4_k_cu_0ec602dd4cuda3std3__419piecewise_constructE - _ZN34_INTERNAL_cfd5fd14_4_k_cu_0ec602dd6thrust24THRUST_300001_SM_1000_NS12placeholders2_9E)
_ZN34_INTERNAL_cfd5fd14_4_k_cu_0ec602dd6thrust24THRUST_300001_SM_1000_NS12placeholders2_9E:
	.zero		1
	.type		_ZN34_INTERNAL_cfd5fd14_4_k_cu_0ec602dd4cuda3std3__419piecewise_constructE,@object
	.size		_ZN34_INTERNAL_cfd5fd14_4_k_cu_0ec602dd4cuda3std3__419piecewise_constructE,(_ZN34_INTERNAL_cfd5fd14_4_k_cu_0ec602dd4cuda3std6ranges3__45__cpo5cdataE - _ZN34_INTERNAL_cfd5fd14_4_k_cu_0ec602dd4cuda3std3__419piecewise_constructE)
_ZN34_INTERNAL_cfd5fd14_4_k_cu_0ec602dd4cuda3std3__419piecewise_constructE:
	.zero		1
	.type		_ZN34_INTERNAL_cfd5fd14_4_k_cu_0ec602dd4cuda3std6ranges3__45__cpo5cdataE,@object
	.size		_ZN34_INTERNAL_cfd5fd14_4_k_cu_0ec602dd4cuda3std6ranges3__45__cpo5cdataE,(_ZN34_INTERNAL_cfd5fd14_4_k_cu_0ec602dd6thrust24THRUST_300001_SM_1000_NS12placeholders2_1E - _ZN34_INTERNAL_cfd5fd14_4_k_cu_0ec602dd4cuda3std6ranges3__45__cpo5cdataE)
_ZN34_INTERNAL_cfd5fd14_4_k_cu_0ec602dd4cuda3std6ranges3__45__cpo5cdataE:
	.zero		1
	.type		_ZN34_INTERNAL_cfd5fd14_4_k_cu_0ec602dd6thrust24THRUST_300001_SM_1000_NS12placeholders2_1E,@object
	.size		_ZN34_INTERNAL_cfd5fd14_4_k_cu_0ec602dd6thrust24THRUST_300001_SM_1000_NS12placeholders2_1E,(_ZN34_INTERNAL_cfd5fd14_4_k_cu_0ec602dd4cuda3std3__45__cpo3endE - _ZN34_INTERNAL_cfd5fd14_4_k_cu_0ec602dd6thrust24THRUST_300001_SM_1000_NS12placeholders2_1E)
_ZN34_INTERNAL_cfd5fd14_4_k_cu_0ec602dd6thrust24THRUST_300001_SM_1000_NS12placeholders2_1E:
	.zero		1
	.type		_ZN34_INTERNAL_cfd5fd14_4_k_cu_0ec602dd4cuda3std3__45__cpo3endE,@object
	.size		_ZN34_INTERNAL_cfd5fd14_4_k_cu_0ec602dd4cuda3std3__45__cpo3endE,(_ZN34_INTERNAL_cfd5fd14_4_k_cu_0ec602dd4cuda3std6ranges3__45__cpo3endE - _ZN34_INTERNAL_cfd5fd14_4_k_cu_0ec602dd4cuda3std3__45__cpo3endE)
_ZN34_INTERNAL_cfd5fd14_4_k_cu_0ec602dd4cuda3std3__45__cpo3endE:
	.zero		1
	.type		_ZN34_INTERNAL_cfd5fd14_4_k_cu_0ec602dd4cuda3std6ranges3__45__cpo3endE,@object
	.size		_ZN34_INTERNAL_cfd5fd14_4_k_cu_0ec602dd4cuda3std6ranges3__45__cpo3endE,(_ZN34_INTERNAL_cfd5fd14_4_k_cu_0ec602dd6thrust24THRUST_300001_SM_1000_NS12placeholders2_5E - _ZN34_INTERNAL_cfd5fd14_4_k_cu_0ec602dd4cuda3std6ranges3__45__cpo3endE)
_ZN34_INTERNAL_cfd5fd14_4_k_cu_0ec602dd4cuda3std6ranges3__45__cpo3endE:
	.zero		1
	.type		_ZN34_INTERNAL_cfd5fd14_4_k_cu_0ec602dd6thrust24THRUST_300001_SM_1000_NS12placeholders2_5E,@object
	.size		_ZN34_INTERNAL_cfd5fd14_4_k_cu_0ec602dd6thrust24THRUST_300001_SM_1000_NS12placeholders2_5E,(_ZN34_INTERNAL_cfd5fd14_4_k_cu_0ec602dd4cuda3std3__45__cpo4rendE - _ZN34_INTERNAL_cfd5fd14_4_k_cu_0ec602dd6thrust24THRUST_300001_SM_1000_NS12placeholders2_5E)
_ZN34_INTERNAL_cfd5fd14_4_k_cu_0ec602dd6thrust24THRUST_300001_SM_1000_NS12placeholders2_5E:
	.zero		1
	.type		_ZN34_INTERNAL_cfd5fd14_4_k_cu_0ec602dd4cuda3std3__45__cpo4rendE,@object
	.size		_ZN34_INTERNAL_cfd5fd14_4_k_cu_0ec602dd4cuda3std3__45__cpo4rendE,(_ZN34_INTERNAL_cfd5fd14_4_k_cu_0ec602dd4cuda3std6ranges3__45__cpo9iter_swapE - _ZN34_INTERNAL_cfd5fd14_4_k_cu_0ec602dd4cuda3std3__45__cpo4rendE)
_ZN34_INTERNAL_cfd5fd14_4_k_cu_0ec602dd4cuda3std3__45__cpo4rendE:
	.zero		1
	.type		_ZN34_INTERNAL_cfd5fd14_4_k_cu_0ec602dd4cuda3std6ranges3__45__cpo9iter_swapE,@object
	.size		_ZN34_INTERNAL_cfd5fd14_4_k_cu_0ec602dd4cuda3std6ranges3__45__cpo9iter_swapE,(_ZN34_INTERNAL_cfd5fd14_4_k_cu_0ec602dd4cuda3std3__48unexpectE - _ZN34_INTERNAL_cfd5fd14_4_k_cu_0ec602dd4cuda3std6ranges3__45__cpo9iter_swapE)
_ZN34_INTERNAL_cfd5fd14_4_k_cu_0ec602dd4cuda3std6ranges3__45__cpo9iter_swapE:
	.zero		1
	.type		_ZN34_INTERNAL_cfd5fd14_4_k_cu_0ec602dd4cuda3std3__48unexpectE,@object
	.size		_ZN34_INTERNAL_cfd5fd14_4_k_cu_0ec602dd4cuda3std3__48unexpectE,(_ZN34_INTERNAL_cfd5fd14_4_k_cu_0ec602dd6thrust24THRUST_300001_SM_1000_NS8cuda_cub3parE - _ZN34_INTERNAL_cfd5fd14_4_k_cu_0ec602dd4cuda3std3__48unexpectE)
_ZN34_INTERNAL_cfd5fd14_4_k_cu_0ec602dd4cuda3std3__48unexpectE:
	.zero		1
	.type		_ZN34_INTERNAL_cfd5fd14_4_k_cu_0ec602dd6thrust24THRUST_300001_SM_1000_NS8cuda_cub3parE,@object
	.size		_ZN34_INTERNAL_cfd5fd14_4_k_cu_0ec602dd6thrust24THRUST_300001_SM_1000_NS8cuda_cub3parE,(.L_29 - _ZN34_INTERNAL_cfd5fd14_4_k_cu_0ec602dd6thrust24THRUST_300001_SM_1000_NS8cuda_cub3parE)
_ZN34_INTERNAL_cfd5fd14_4_k_cu_0ec602dd6thrust24THRUST_300001_SM_1000_NS8cuda_cub3parE:
	.zero		1
.L_29:


//--------------------- .nv.constant0._ZN7GDBSCAN19k_append_neighboursEPKfS1_PKmPmmf --------------------------
	.section	.nv.constant0._ZN7GDBSCAN19k_append_neighboursEPKfS1_PKmPmmf,"a",@progbits
	.sectionflags	@""
	.align	4
.nv.constant0._ZN7GDBSCAN19k_append_neighboursEPKfS1_PKmPmmf:
	.zero		940


//--------------------- .nv.constant0._ZN7GDBSCAN9k_num_nbsEPKfS1_Pmfm --------------------------
	.section	.nv.constant0._ZN7GDBSCAN9k_num_nbsEPKfS1_Pmfm,"a",@progbits
	.sectionflags	@""
	.align	4
.nv.constant0._ZN7GDBSCAN9k_num_nbsEPKfS1_Pmfm:
	.zero		936


//--------------------- .nv.constant0._ZN3cub18CUB_300001_SM_10006detail11EmptyKernelIvEEvv --------------------------
	.section	.nv.constant0._ZN3cub18CUB_300001_SM_10006detail11EmptyKernelIvEEvv,"a",@progbits
	.sectionflags	@""
	.align	4
.nv.constant0._ZN3cub18CUB_300001_SM_10006detail11EmptyKernelIvEEvv:
	.zero		896


//--------------------- SYMBOLS --------------------------

	.type		.nv.reservedSmem.offset0,@object
	.size		.nv.reservedSmem.offset0,0x4
